	.target	sm_90a

	.elftype	@"ET_EXEC"


//--------------------- .note.nv.tkinfo           --------------------------
	.section	.note.nv.tkinfo,"",@"SHT_NOTE"
	.sectionflags	@"SHF_NOTE_NV_TKINFO"
	.tkinfo
        /*0018*/ 	.word	0x00000002
        /*0030*/ 	.string	""
        /*0030*/ 	.string	"ptxas"
        /*0030*/ 	.string	"Cuda compilation tools, release 13.0, V13.0.88"
        /*0030*/ 	.string	"Build cuda_13.0.r13.0/compiler.36424714_0"
        /*0030*/ 	.string	"-arch sm_90a -m 64 "



//--------------------- .note.nv.cuinfo           --------------------------
	.section	.note.nv.cuinfo,"",@"SHT_NOTE"
	.sectionflags	@"SHF_NOTE_NV_CUINFO"
        /*0018*/ 	.short	0x0002
        /*001a*/ 	.short	0x005a
        /*001c*/ 	.short	0x0082
	.zero		2


//--------------------- .nv.info                  --------------------------
	.section	.nv.info,"",@"SHT_CUDA_INFO"
	.align	4


	//----- nvinfo : EIATTR_REGCOUNT
	.align		4
        /*0000*/ 	.byte	0x04, 0x2f
        /*0002*/ 	.short	(.L_12 - .L_11)
	.align		4
.L_11:
        /*0004*/ 	.word	index@(_ZN7cutlass13device_kernelINS_4gemm6kernel13GemmUniversalIN4cute5tupleIJiiiiEEENS1_10collective13CollectiveMmaINS1_37MainloopSm90TmaGmmaWarpSpecializedFP8ILi3ENS5_IJNS4_1CILi1EEESB_SB_EEENS1_35KernelTmaWarpSpecializedCooperativeEEENS5_IJNSA_ILi256EEESF_NSA_ILi128EEEEEENS_12float_e4m3_tENS5_IJlSB_lEEENS_12float_e5m2_tESJ_NS4_8TiledMMAINS4_8MMA_AtomIJNS4_4SM904GMMA31MMA_64x256x32_F32E4M3E5M2_SS_TNILNSO_7ScaleInE1ELSQ_1EEEEEENS4_6LayoutINS5_IJNSA_ILi2EEESB_SB_EEENS5_IJSB_NSA_ILi0EEESW_EEEEENS5_IJNS4_10UnderscoreESZ_SZ_EEEEENS4_13SM90_TMA_LOADENS4_14ComposedLayoutINS4_7SwizzleILi3ELi4ELi3EEENS4_18smem_ptr_flag_bitsILi8EEENST_INS5_IJNSA_ILi8EEESG_EEENS5_IJSG_SB_EEEEEEEvNS4_8identityES12_S1C_vS1D_EENS_8epilogue10collective6detail29Sm90TmaWarpSpecializedAdapterINS1G_15DefaultEpilogueISI_SJ_SJ_NS1F_6thread17LinearCombinationISI_Li1EffLNS1K_9ScaleType4KindE0ELNS_15FloatRoundStyleE2ESI_EENS1_15EpilogueDefaultEEEEEvvEEEEvNT_6ParamsE)
        /*0008*/ 	.word	0x000000a8


	//----- nvinfo : EIATTR_FRAME_SIZE
	.align		4
.L_12:
        /*000c*/ 	.byte	0x04, 0x11
        /*000e*/ 	.short	(.L_14 - .L_13)
	.align		4
.L_13:
        /*0010*/ 	.word	index@(_ZN7cutlass13device_kernelINS_4gemm6kernel13GemmUniversalIN4cute5tupleIJiiiiEEENS1_10collective13CollectiveMmaINS1_37MainloopSm90TmaGmmaWarpSpecializedFP8ILi3ENS5_IJNS4_1CILi1EEESB_SB_EEENS1_35KernelTmaWarpSpecializedCooperativeEEENS5_IJNSA_ILi256EEESF_NSA_ILi128EEEEEENS_12float_e4m3_tENS5_IJlSB_lEEENS_12float_e5m2_tESJ_NS4_8TiledMMAINS4_8MMA_AtomIJNS4_4SM904GMMA31MMA_64x256x32_F32E4M3E5M2_SS_TNILNSO_7ScaleInE1ELSQ_1EEEEEENS4_6LayoutINS5_IJNSA_ILi2EEESB_SB_EEENS5_IJSB_NSA_ILi0EEESW_EEEEENS5_IJNS4_10UnderscoreESZ_SZ_EEEEENS4_13SM90_TMA_LOADENS4_14ComposedLayoutINS4_7SwizzleILi3ELi4ELi3EEENS4_18smem_ptr_flag_bitsILi8EEENST_INS5_IJNSA_ILi8EEESG_EEENS5_IJSG_SB_EEEEEEEvNS4_8identityES12_S1C_vS1D_EENS_8epilogue10collective6detail29Sm90TmaWarpSpecializedAdapterINS1G_15DefaultEpilogueISI_SJ_SJ_NS1F_6thread17LinearCombinationISI_Li1EffLNS1K_9ScaleType4KindE0ELNS_15FloatRoundStyleE2ESI_EENS1_15EpilogueDefaultEEEEEvvEEEEvNT_6ParamsE)
        /*0014*/ 	.word	0x00000cc0


	//----- nvinfo : EIATTR_MIN_STACK_SIZE
	.align		4
.L_14:
        /*0018*/ 	.byte	0x04, 0x12
        /*001a*/ 	.short	(.L_16 - .L_15)
	.align		4
.L_15:
        /*001c*/ 	.word	index@(_ZN7cutlass13device_kernelINS_4gemm6kernel13GemmUniversalIN4cute5tupleIJiiiiEEENS1_10collective13CollectiveMmaINS1_37MainloopSm90TmaGmmaWarpSpecializedFP8ILi3ENS5_IJNS4_1CILi1EEESB_SB_EEENS1_35KernelTmaWarpSpecializedCooperativeEEENS5_IJNSA_ILi256EEESF_NSA_ILi128EEEEEENS_12float_e4m3_tENS5_IJlSB_lEEENS_12float_e5m2_tESJ_NS4_8TiledMMAINS4_8MMA_AtomIJNS4_4SM904GMMA31MMA_64x256x32_F32E4M3E5M2_SS_TNILNSO_7ScaleInE1ELSQ_1EEEEEENS4_6LayoutINS5_IJNSA_ILi2EEESB_SB_EEENS5_IJSB_NSA_ILi0EEESW_EEEEENS5_IJNS4_10UnderscoreESZ_SZ_EEEEENS4_13SM90_TMA_LOADENS4_14ComposedLayoutINS4_7SwizzleILi3ELi4ELi3EEENS4_18smem_ptr_flag_bitsILi8EEENST_INS5_IJNSA_ILi8EEESG_EEENS5_IJSG_SB_EEEEEEEvNS4_8identityES12_S1C_vS1D_EENS_8epilogue10collective6detail29Sm90TmaWarpSpecializedAdapterINS1G_15DefaultEpilogueISI_SJ_SJ_NS1F_6thread17LinearCombinationISI_Li1EffLNS1K_9ScaleType4KindE0ELNS_15FloatRoundStyleE2ESI_EENS1_15EpilogueDefaultEEEEEvvEEEEvNT_6ParamsE)
        /*0020*/ 	.word	0x00000cc0
.L_16:


//--------------------- .nv.compat                --------------------------
	.section	.nv.compat,"",@"SHT_CUDA_COMPAT_INFO"
	.align	4
        /*0000*/ 	.byte	0x02, 0x09, 0x01, 0x00, 0x02, 0x02, 0x04, 0x00, 0x02, 0x05, 0x05, 0x00, 0x03, 0x07, 0x01, 0x01
        /*0010*/ 	.byte	0x02, 0x03, 0x01, 0x00, 0x02, 0x06, 0x01, 0x00, 0x04, 0x0b, 0x08, 0x00, 0x00, 0x00, 0x00, 0x00
        /*0020*/ 	.byte	0x00, 0x00, 0x00, 0x00


//--------------------- .nv.info._ZN7cutlass13device_kernelINS_4gemm6kernel13GemmUniversalIN4cute5tupleIJiiiiEEENS1_10collective13CollectiveMmaINS1_37MainloopSm90TmaGmmaWarpSpecializedFP8ILi3ENS5_IJNS4_1CILi1EEESB_SB_EEENS1_35KernelTmaWarpSpecializedCooperativeEEENS5_IJNSA_ILi256EEESF_NSA_ILi128EEEEEENS_12float_e4m3_tENS5_IJlSB_lEEENS_12float_e5m2_tESJ_NS4_8TiledMMAINS4_8MMA_AtomIJNS4_4SM904GMMA31MMA_64x256x32_F32E4M3E5M2_SS_TNILNSO_7ScaleInE1ELSQ_1EEEEEENS4_6LayoutINS5_IJNSA_ILi2EEESB_SB_EEENS5_IJSB_NSA_ILi0EEESW_EEEEENS5_IJNS4_10UnderscoreESZ_SZ_EEEEENS4_13SM90_TMA_LOADENS4_14ComposedLayoutINS4_7SwizzleILi3ELi4ELi3EEENS4_18smem_ptr_flag_bitsILi8EEENST_INS5_IJNSA_ILi8EEESG_EEENS5_IJSG_SB_EEEEEEEvNS4_8identityES12_S1C_vS1D_EENS_8epilogue10collective6detail29Sm90TmaWarpSpecializedAdapterINS1G_15DefaultEpilogueISI_SJ_SJ_NS1F_6thread17LinearCombinationISI_Li1EffLNS1K_9ScaleType4KindE0ELNS_15FloatRoundStyleE2ESI_EENS1_15EpilogueDefaultEEEEEvvEEEEvNT_6ParamsE --------------------------
	.section	.nv.info._ZN7cutlass13device_kernelINS_4gemm6kernel13GemmUniversalIN4cute5tupleIJiiiiEEENS1_10collective13CollectiveMmaINS1_37MainloopSm90TmaGmmaWarpSpecializedFP8ILi3ENS5_IJNS4_1CILi1EEESB_SB_EEENS1_35KernelTmaWarpSpecializedCooperativeEEENS5_IJNSA_ILi256EEESF_NSA_ILi128EEEEEENS_12float_e4m3_tENS5_IJlSB_lEEENS_12float_e5m2_tESJ_NS4_8TiledMMAINS4_8MMA_AtomIJNS4_4SM904GMMA31MMA_64x256x32_F32E4M3E5M2_SS_TNILNSO_7ScaleInE1ELSQ_1EEEEEENS4_6LayoutINS5_IJNSA_ILi2EEESB_SB_EEENS5_IJSB_NSA_ILi0EEESW_EEEEENS5_IJNS4_10UnderscoreESZ_SZ_EEEEENS4_13SM90_TMA_LOADENS4_14ComposedLayoutINS4_7SwizzleILi3ELi4ELi3EEENS4_18smem_ptr_flag_bitsILi8EEENST_INS5_IJNSA_ILi8EEESG_EEENS5_IJSG_SB_EEEEEEEvNS4_8identityES12_S1C_vS1D_EENS_8epilogue10collective6detail29Sm90TmaWarpSpecializedAdapterINS1G_15DefaultEpilogueISI_SJ_SJ_NS1F_6thread17LinearCombinationISI_Li1EffLNS1K_9ScaleType4KindE0ELNS_15FloatRoundStyleE2ESI_EENS1_15EpilogueDefaultEEEEEvvEEEEvNT_6ParamsE,"",@"SHT_CUDA_INFO"
	.sectionflags	@""
	.align	4


	//----- nvinfo : EIATTR_CUDA_API_VERSION
	.align		4
        /*0000*/ 	.byte	0x04, 0x37
        /*0002*/ 	.short	(.L_18 - .L_17)
.L_17:
        /*0004*/ 	.word	0x00000082


	//----- nvinfo : EIATTR_KPARAM_INFO
	.align		4
.L_18:
        /*0008*/ 	.byte	0x04, 0x17
        /*000a*/ 	.short	(.L_20 - .L_19)
.L_19:
        /*000c*/ 	.word	0x00000000
        /*0010*/ 	.short	0x0000
        /*0012*/ 	.short	0x0070
        /*0014*/ 	.byte	0x00, 0xf0, 0x01, 0x10


	//----- nvinfo : EIATTR_SPARSE_MMA_MASK
	.align		4
.L_20:
        /*0018*/ 	.byte	0x03, 0x50
        /*001a*/ 	.short	0x0000


	//----- nvinfo : EIATTR_MAXREG_COUNT
	.align		4
        /*001c*/ 	.byte	0x03, 0x1b
        /*001e*/ 	.short	0x00a8


	//----- nvinfo : EIATTR_NUM_BARRIERS
	.align		4
        /*0020*/ 	.byte	0x02, 0x4c
        /*0022*/ 	.byte	0x01
	.zero		1


	//----- nvinfo : EIATTR_ANNOTATIONS
	.align		4
        /*0024*/ 	.byte	0x04, 0x55
        /*0026*/ 	.short	(.L_22 - .L_21)


	//   ....[0]....
.L_21:
        /*0028*/ 	.word	0x00000001
        /*002c*/ 	.byte	0x70, 0x05, 0x00, 0x00, 0x01, 0x00, 0x00, 0x00, 0x90, 0x05, 0x00, 0x00, 0x01, 0x00, 0x00, 0x00
        /* <DEDUP_REMOVED lines=2035> */
        /*7f6c*/ 	.byte	0xf0, 0x98, 0x02, 0x00


	//----- nvinfo : EIATTR_MERCURY_ISA_VERSION
	.align		4
.L_22:
        /*7f70*/ 	.byte	0x03, 0x5f
        /*7f72*/ 	.short	0x0101


	//----- nvinfo : EIATTR_INT_WARP_WIDE_INSTR_OFFSETS
	.align		4
        /*7f74*/ 	.byte	0x04, 0x31
        /*7f76*/ 	.short	(.L_24 - .L_23)


	//   ....[0]....
.L_23:
        /*7f78*/ 	.word	0x00000460


	//   ....[1]....
        /*7f7c*/ 	.word	0x00000480


	//   ....[2]....
        /*7f80*/ 	.word	0x00000580


	//----- nvinfo : EIATTR_COOP_GROUP_MASK_REGIDS
	.align		4
.L_24:
        /*7f84*/ 	.byte	0x04, 0x29
        /*7f86*/ 	.short	(.L_26 - .L_25)


	//   ....[0]....
.L_25:
        /*7f88*/ 	.word	0xffffffff


	//   ....[1]....
        /*7f8c*/ 	.word	0xffffffff


	//   ....[2]....
        /*7f90*/ 	.word	0xffffffff


	//   ....[3]....
        /*7f94*/ 	.word	0xffffffff


	//   ....[4]....
        /*7f98*/ 	.word	0xffffffff


	//----- nvinfo : EIATTR_COOP_GROUP_INSTR_OFFSETS
	.align		4
.L_26:
        /*7f9c*/ 	.byte	0x04, 0x28
        /*7f9e*/ 	.short	(.L_28 - .L_27)


	//   ....[0]....
.L_27:
        /*7fa0*/ 	.word	0x00000070


	//   ....[1]....
        /*7fa4*/ 	.word	0x00000080


	//   ....[2]....
        /*7fa8*/ 	.word	0x000001a0


	//   ....[3]....
        /*7fac*/ 	.word	0x000003a0


	//   ....[4]....
        /*7fb0*/ 	.word	0x000026a0


	//----- nvinfo : EIATTR_REG_RECONFIG
	.align		4
.L_28:
        /*7fb4*/ 	.byte	0x01, 0x54
	.zero		2


	//----- nvinfo : EIATTR_MBARRIER_INSTR_OFFSETS
	.align		4
        /*7fb8*/ 	.byte	0x04, 0x39
        /*7fba*/ 	.short	(.L_30 - .L_29)


	//   ....[0]....
.L_29:
        /*7fbc*/ 	.word	0x00000320
        /*7fc0*/ 	.word	0x000000ff
        /*7fc4*/ 	.word	0x00000000
        /*7fc8*/ 	.short	0x0100
        /*7fca*/ 	.byte	0x09
	.zero		1


	//   ....[1]....
        /*7fcc*/ 	.word	0x00000330
        /*7fd0*/ 	.word	0x000000ff
        /*7fd4*/ 	.word	0x00000018
        /*7fd8*/ 	.short	0x0100
        /*7fda*/ 	.byte	0x09
	.zero		1


	//   ....[2]....
        /*7fdc*/ 	.word	0x00000340
        /*7fe0*/ 	.word	0x000000ff
        /*7fe4*/ 	.word	0x00000008
        /*7fe8*/ 	.short	0x0100
        /*7fea*/ 	.byte	0x09
	.zero		1


	//   ....[3]....
        /*7fec*/ 	.word	0x00000350
        /*7ff0*/ 	.word	0x000000ff
        /*7ff4*/ 	.word	0x00000020
        /*7ff8*/ 	.short	0x0100
        /*7ffa*/ 	.byte	0x09
	.zero		1


	//   ....[4]....
        /*7ffc*/ 	.word	0x00000360
        /*8000*/ 	.word	0x000000ff
        /*8004*/ 	.word	0x00000010
        /*8008*/ 	.short	0x0100
        /*800a*/ 	.byte	0x09
	.zero		1


	//   ....[5]....
        /*800c*/ 	.word	0x00000370
        /*8010*/ 	.word	0x000000ff
        /*8014*/ 	.word	0x00000028
        /*8018*/ 	.short	0x0100
        /*801a*/ 	.byte	0x09
	.zero		1


	//   ....[6]....
        /*801c*/ 	.word	0x000005b0
        /*8020*/ 	.word	0x000000ff
        /*8024*/ 	.word	0x00000040
        /*8028*/ 	.short	0x0100
        /*802a*/ 	.byte	0x06
	.zero		1


	//   ....[7]....
        /*802c*/ 	.word	0x000005c0
        /*8030*/ 	.word	0x000000ff
        /*8034*/ 	.word	0x00000048
        /*8038*/ 	.short	0x0100
        /*803a*/ 	.byte	0x06
	.zero		1


	//   ....[8]....
        /*803c*/ 	.word	0x00002a90
        /*8040*/ 	.word	0x000000ff
        /*8044*/ 	.word	0x00000000
        /*8048*/ 	.short	0x010a
        /*804a*/ 	.byte	0x06
	.zero		1


	//   ....[9]....
        /*804c*/ 	.word	0x00002ad0
        /*8050*/ 	.word	0x000000ff
        /*8054*/ 	.word	0x00000000
        /*8058*/ 	.short	0x010a
        /*805a*/ 	.byte	0x06
	.zero		1


	//   ....[10]....
        /*805c*/ 	.word	0x00008de0
        /*8060*/ 	.word	0x000000ff
        /*8064*/ 	.word	0x00000000
        /*8068*/ 	.short	0x010a
        /*806a*/ 	.byte	0x10
	.zero		1


	//   ....[11]....
        /*806c*/ 	.word	0x00008e20
        /*8070*/ 	.word	0x000000ff
        /*8074*/ 	.word	0x00000000
        /*8078*/ 	.short	0x010a
        /*807a*/ 	.byte	0x10
	.zero		1


	//   ....[12]....
        /*807c*/ 	.word	0x00011620
        /*8080*/ 	.word	0x000000ff
        /*8084*/ 	.word	0x00000000
        /*8088*/ 	.short	0x0101
        /*808a*/ 	.byte	0x08
	.zero		1


	//   ....[13]....
        /*808c*/ 	.word	0x000150f0
        /*8090*/ 	.word	0x000000ff
        /*8094*/ 	.word	0x00000000
        /*8098*/ 	.short	0x0101
        /*809a*/ 	.byte	0x08
	.zero		1


	//   ....[14]....
        /*809c*/ 	.word	0x00028be0
        /*80a0*/ 	.word	0x00000010
        /*80a4*/ 	.word	0x00000018
        /*80a8*/ 	.short	0x010a
        /*80aa*/ 	.byte	0x3f
	.zero		1


	//   ....[15]....
        /*80ac*/ 	.word	0x00028f10
        /*80b0*/ 	.word	0x00000002
        /*80b4*/ 	.word	0x00000048
        /*80b8*/ 	.short	0x0101
        /*80ba*/ 	.byte	0x3f
	.zero		1


	//   ....[16]....
        /*80bc*/ 	.word	0x000296c0
        /*80c0*/ 	.word	0x00000003
        /*80c4*/ 	.word	0x00000000
        /*80c8*/ 	.short	0x010a
        /*80ca*/ 	.byte	0x3f
	.zero		1


	//   ....[17]....
        /*80cc*/ 	.word	0x00029750
        /*80d0*/ 	.word	0x00000003
        /*80d4*/ 	.word	0x00000000
        /*80d8*/ 	.short	0x010a
        /*80da*/ 	.byte	0x3f
	.zero		1


	//   ....[18]....
        /*80dc*/ 	.word	0x000297e0
        /*80e0*/ 	.word	0x00000003
        /*80e4*/ 	.word	0x00000000
        /*80e8*/ 	.short	0x010a
        /*80ea*/ 	.byte	0x3f
	.zero		1


	//   ....[19]....
        /*80ec*/ 	.word	0x00029850
        /*80f0*/ 	.word	0x00000003
        /*80f4*/ 	.word	0x00000000
        /*80f8*/ 	.short	0x010a
        /*80fa*/ 	.byte	0x3f
	.zero		1


	//   ....[20]....
        /*80fc*/ 	.word	0x000298c0
        /*8100*/ 	.word	0x00000002
        /*8104*/ 	.word	0x00000000
        /*8108*/ 	.short	0x010a
        /*810a*/ 	.byte	0x3f
	.zero		1


	//   ....[21]....
        /*810c*/ 	.word	0x000299a0
        /*8110*/ 	.word	0x00000010
        /*8114*/ 	.word	0x00000018
        /*8118*/ 	.short	0x010a
        /*811a*/ 	.byte	0x3f
	.zero		1


	//   ....[22]....
        /*811c*/ 	.word	0x00029a80
        /*8120*/ 	.word	0x00000003
        /*8124*/ 	.word	0x00000000
        /*8128*/ 	.short	0x010a
        /*812a*/ 	.byte	0x3f
	.zero		1


	//   ....[23]....
        /*812c*/ 	.word	0x00029ad0
        /*8130*/ 	.word	0x00000003
        /*8134*/ 	.word	0x00000000
        /*8138*/ 	.short	0x010a
        /*813a*/ 	.byte	0x3f
	.zero		1


	//----- nvinfo : EIATTR_NUM_MBARRIERS
	.align		4
.L_30:
        /*813c*/ 	.byte	0x03, 0x38
        /*813e*/ 	.short	0x0008


	//----- nvinfo : EIATTR_EXIT_INSTR_OFFSETS
	.align		4
        /*8140*/ 	.byte	0x04, 0x1c
        /*8142*/ 	.short	(.L_32 - .L_31)


	//   ....[0]....
.L_31:
        /*8144*/ 	.word	0x00000620


	//   ....[1]....
        /*8148*/ 	.word	0x00000f80


	//   ....[2]....
        /*814c*/ 	.word	0x00028210


	//   ....[3]....
        /*8150*/ 	.word	0x00028870


	//   ....[4]....
        /*8154*/ 	.word	0x00029830


	//----- nvinfo : EIATTR_MAX_THREADS
	.align		4
.L_32:
        /*8158*/ 	.byte	0x04, 0x05
        /*815a*/ 	.short	(.L_34 - .L_33)
.L_33:
        /*815c*/ 	.word	0x00000180
        /*8160*/ 	.word	0x00000001
        /*8164*/ 	.word	0x00000001


	//----- nvinfo : EIATTR_CRS_STACK_SIZE
	.align		4
.L_34:
        /*8168*/ 	.byte	0x04, 0x1e
        /*816a*/ 	.short	(.L_36 - .L_35)
.L_35:
        /*816c*/ 	.word	0x00000000


	//----- nvinfo : EIATTR_CBANK_PARAM_SIZE
	.align		4
.L_36:
        /*8170*/ 	.byte	0x03, 0x19
        /*8172*/ 	.short	0x0470


	//----- nvinfo : EIATTR_PARAM_CBANK
	.align		4
        /*8174*/ 	.byte	0x04, 0x0a
        /*8176*/ 	.short	(.L_38 - .L_37)
	.align		4
.L_37:
        /*8178*/ 	.word	index@(.nv.constant0._ZN7cutlass13device_kernelINS_4gemm6kernel13GemmUniversalIN4cute5tupleIJiiiiEEENS1_10collective13CollectiveMmaINS1_37MainloopSm90TmaGmmaWarpSpecializedFP8ILi3ENS5_IJNS4_1CILi1EEESB_SB_EEENS1_35KernelTmaWarpSpecializedCooperativeEEENS5_IJNSA_ILi256EEESF_NSA_ILi128EEEEEENS_12float_e4m3_tENS5_IJlSB_lEEENS_12float_e5m2_tESJ_NS4_8TiledMMAINS4_8MMA_AtomIJNS4_4SM904GMMA31MMA_64x256x32_F32E4M3E5M2_SS_TNILNSO_7ScaleInE1ELSQ_1EEEEEENS4_6LayoutINS5_IJNSA_ILi2EEESB_SB_EEENS5_IJSB_NSA_ILi0EEESW_EEEEENS5_IJNS4_10UnderscoreESZ_SZ_EEEEENS4_13SM90_TMA_LOADENS4_14ComposedLayoutINS4_7SwizzleILi3ELi4ELi3EEENS4_18smem_ptr_flag_bitsILi8EEENST_INS5_IJNSA_ILi8EEESG_EEENS5_IJSG_SB_EEEEEEEvNS4_8identityES12_S1C_vS1D_EENS_8epilogue10collective6detail29Sm90TmaWarpSpecializedAdapterINS1G_15DefaultEpilogueISI_SJ_SJ_NS1F_6thread17LinearCombinationISI_Li1EffLNS1K_9ScaleType4KindE0ELNS_15FloatRoundStyleE2ESI_EENS1_15EpilogueDefaultEEEEEvvEEEEvNT_6ParamsE)
        /*817c*/ 	.short	0x0210
        /*817e*/ 	.short	0x0470


	//----- nvinfo : EIATTR_SW_WAR
	.align		4
.L_38:
        /*8180*/ 	.byte	0x04, 0x36
        /*8182*/ 	.short	(.L_40 - .L_39)
.L_39:
        /*8184*/ 	.word	0x00000008
.L_40:


//--------------------- .nv.callgraph             --------------------------
	.section	.nv.callgraph,"",@"SHT_CUDA_CALLGRAPH"
	.align	4
	.sectionentsize	8
	.align		4
        /*0000*/ 	.word	0x00000000
	.align		4
        /*0004*/ 	.word	0xffffffff
	.align		4
        /*0008*/ 	.word	0x00000000
	.align		4
        /*000c*/ 	.word	0xfffffffe
	.align		4
        /*0010*/ 	.word	0x00000000
	.align		4
        /*0014*/ 	.word	0xfffffffd
	.align		4
        /*0018*/ 	.word	0x00000000
	.align		4
        /*001c*/ 	.word	0xfffffffc


//--------------------- .nv.constant4             --------------------------
	.section	.nv.constant4,"a",@progbits
	.align	8
	.align		8
.nv.constant4:
        /*0000*/ 	.dword	_ZN40_INTERNAL_7c0cb589_4_k_cu_e62e564a_173394cuda3std3__45__cpo5beginE
	.align		8
        /*0008*/ 	.dword	_ZN40_INTERNAL_7c0cb589_4_k_cu_e62e564a_173394cuda3std3__45__cpo3endE
	.align		8
        /*0010*/ 	.dword	_ZN40_INTERNAL_7c0cb589_4_k_cu_e62e564a_173394cuda3std3__45__cpo6cbeginE
	.align		8
        /*0018*/ 	.dword	_ZN40_INTERNAL_7c0cb589_4_k_cu_e62e564a_173394cuda3std3__45__cpo4cendE
	.align		8
        /*0020*/ 	.dword	_ZN40_INTERNAL_7c0cb589_4_k_cu_e62e564a_173394cuda3std3__442_GLOBAL__N__7c0cb589_4_k_cu_e62e564a_173396ignoreE
	.align		8
        /*0028*/ 	.dword	_ZN40_INTERNAL_7c0cb589_4_k_cu_e62e564a_173394cuda3std3__419piecewise_constructE
	.align		8
        /*0030*/ 	.dword	_ZN40_INTERNAL_7c0cb589_4_k_cu_e62e564a_173394cuda3std3__48in_placeE
	.align		8
        /*0038*/ 	.dword	_ZN40_INTERNAL_7c0cb589_4_k_cu_e62e564a_173394cuda3std6ranges3__45__cpo4swapE
	.align		8
        /*0040*/ 	.dword	_ZN40_INTERNAL_7c0cb589_4_k_cu_e62e564a_173394cuda3std6ranges3__45__cpo9iter_moveE
	.align		8
        /*0048*/ 	.dword	_ZN40_INTERNAL_7c0cb589_4_k_cu_e62e564a_173394cute7productE
	.align		8
        /*0050*/ 	.dword	_ZN40_INTERNAL_7c0cb589_4_k_cu_e62e564a_173394cute1_E


//--------------------- .text._ZN7cutlass13device_kernelINS_4gemm6kernel13GemmUniversalIN4cute5tupleIJiiiiEEENS1_10collective13CollectiveMmaINS1_37MainloopSm90TmaGmmaWarpSpecializedFP8ILi3ENS5_IJNS4_1CILi1EEESB_SB_EEENS1_35KernelTmaWarpSpecializedCooperativeEEENS5_IJNSA_ILi256EEESF_NSA_ILi128EEEEEENS_12float_e4m3_tENS5_IJlSB_lEEENS_12float_e5m2_tESJ_NS4_8TiledMMAINS4_8MMA_AtomIJNS4_4SM904GMMA31MMA_64x256x32_F32E4M3E5M2_SS_TNILNSO_7ScaleInE1ELSQ_1EEEEEENS4_6LayoutINS5_IJNSA_ILi2EEESB_SB_EEENS5_IJSB_NSA_ILi0EEESW_EEEEENS5_IJNS4_10UnderscoreESZ_SZ_EEEEENS4_13SM90_TMA_LOADENS4_14ComposedLayoutINS4_7SwizzleILi3ELi4ELi3EEENS4_18smem_ptr_flag_bitsILi8EEENST_INS5_IJNSA_ILi8EEESG_EEENS5_IJSG_SB_EEEEEEEvNS4_8identityES12_S1C_vS1D_EENS_8epilogue10collective6detail29Sm90TmaWarpSpecializedAdapterINS1G_15DefaultEpilogueISI_SJ_SJ_NS1F_6thread17LinearCombinationISI_Li1EffLNS1K_9ScaleType4KindE0ELNS_15FloatRoundStyleE2ESI_EENS1_15EpilogueDefaultEEEEEvvEEEEvNT_6ParamsE --------------------------
	.section	.text._ZN7cutlass13device_kernelINS_4gemm6kernel13GemmUniversalIN4cute5tupleIJiiiiEEENS1_10collective13CollectiveMmaINS1_37MainloopSm90TmaGmmaWarpSpecializedFP8ILi3ENS5_IJNS4_1CILi1EEESB_SB_EEENS1_35KernelTmaWarpSpecializedCooperativeEEENS5_IJNSA_ILi256EEESF_NSA_ILi128EEEEEENS_12float_e4m3_tENS5_IJlSB_lEEENS_12float_e5m2_tESJ_NS4_8TiledMMAINS4_8MMA_AtomIJNS4_4SM904GMMA31MMA_64x256x32_F32E4M3E5M2_SS_TNILNSO_7ScaleInE1ELSQ_1EEEEEENS4_6LayoutINS5_IJNSA_ILi2EEESB_SB_EEENS5_IJSB_NSA_ILi0EEESW_EEEEENS5_IJNS4_10UnderscoreESZ_SZ_EEEEENS4_13SM90_TMA_LOADENS4_14ComposedLayoutINS4_7SwizzleILi3ELi4ELi3EEENS4_18smem_ptr_flag_bitsILi8EEENST_INS5_IJNSA_ILi8EEESG_EEENS5_IJSG_SB_EEEEEEEvNS4_8identityES12_S1C_vS1D_EENS_8epilogue10collective6detail29Sm90TmaWarpSpecializedAdapterINS1G_15DefaultEpilogueISI_SJ_SJ_NS1F_6thread17LinearCombinationISI_Li1EffLNS1K_9ScaleType4KindE0ELNS_15FloatRoundStyleE2ESI_EENS1_15EpilogueDefaultEEEEEvvEEEEvNT_6ParamsE,"ax",@progbits
	.align	128
.text._ZN7cutlass13device_kernelINS_4gemm6kernel13GemmUniversalIN4cute5tupleIJiiiiEEENS1_10collective13CollectiveMmaINS1_37MainloopSm90TmaGmmaWarpSpecializedFP8ILi3ENS5_IJNS4_1CILi1EEESB_SB_EEENS1_35KernelTmaWarpSpecializedCooperativeEEENS5_IJNSA_ILi256EEESF_NSA_ILi128EEEEEENS_12float_e4m3_tENS5_IJlSB_lEEENS_12float_e5m2_tESJ_NS4_8TiledMMAINS4_8MMA_AtomIJNS4_4SM904GMMA31MMA_64x256x32_F32E4M3E5M2_SS_TNILNSO_7ScaleInE1ELSQ_1EEEEEENS4_6LayoutINS5_IJNSA_ILi2EEESB_SB_EEENS5_IJSB_NSA_ILi0EEESW_EEEEENS5_IJNS4_10UnderscoreESZ_SZ_EEEEENS4_13SM90_TMA_LOADENS4_14ComposedLayoutINS4_7SwizzleILi3ELi4ELi3EEENS4_18smem_ptr_flag_bitsILi8EEENST_INS5_IJNSA_ILi8EEESG_EEENS5_IJSG_SB_EEEEEEEvNS4_8identityES12_S1C_vS1D_EENS_8epilogue10collective6detail29Sm90TmaWarpSpecializedAdapterINS1G_15DefaultEpilogueISI_SJ_SJ_NS1F_6thread17LinearCombinationISI_Li1EffLNS1K_9ScaleType4KindE0ELNS_15FloatRoundStyleE2ESI_EENS1_15EpilogueDefaultEEEEEvvEEEEvNT_6ParamsE:
        .type           _ZN7cutlass13device_kernelINS_4gemm6kernel13GemmUniversalIN4cute5tupleIJiiiiEEENS1_10collective13CollectiveMmaINS1_37MainloopSm90TmaGmmaWarpSpecializedFP8ILi3ENS5_IJNS4_1CILi1EEESB_SB_EEENS1_35KernelTmaWarpSpecializedCooperativeEEENS5_IJNSA_ILi256EEESF_NSA_ILi128EEEEEENS_12float_e4m3_tENS5_IJlSB_lEEENS_12float_e5m2_tESJ_NS4_8TiledMMAINS4_8MMA_AtomIJNS4_4SM904GMMA31MMA_64x256x32_F32E4M3E5M2_SS_TNILNSO_7ScaleInE1ELSQ_1EEEEEENS4_6LayoutINS5_IJNSA_ILi2EEESB_SB_EEENS5_IJSB_NSA_ILi0EEESW_EEEEENS5_IJNS4_10UnderscoreESZ_SZ_EEEEENS4_13SM90_TMA_LOADENS4_14ComposedLayoutINS4_7SwizzleILi3ELi4ELi3EEENS4_18smem_ptr_flag_bitsILi8EEENST_INS5_IJNSA_ILi8EEESG_EEENS5_IJSG_SB_EEEEEEEvNS4_8identityES12_S1C_vS1D_EENS_8epilogue10collective6detail29Sm90TmaWarpSpecializedAdapterINS1G_15DefaultEpilogueISI_SJ_SJ_NS1F_6thread17LinearCombinationISI_Li1EffLNS1K_9ScaleType4KindE0ELNS_15FloatRoundStyleE2ESI_EENS1_15EpilogueDefaultEEEEEvvEEEEvNT_6ParamsE,@function
        .size           _ZN7cutlass13device_kernelINS_4gemm6kernel13GemmUniversalIN4cute5tupleIJiiiiEEENS1_10collective13CollectiveMmaINS1_37MainloopSm90TmaGmmaWarpSpecializedFP8ILi3ENS5_IJNS4_1CILi1EEESB_SB_EEENS1_35KernelTmaWarpSpecializedCooperativeEEENS5_IJNSA_ILi256EEESF_NSA_ILi128EEEEEENS_12float_e4m3_tENS5_IJlSB_lEEENS_12float_e5m2_tESJ_NS4_8TiledMMAINS4_8MMA_AtomIJNS4_4SM904GMMA31MMA_64x256x32_F32E4M3E5M2_SS_TNILNSO_7ScaleInE1ELSQ_1EEEEEENS4_6LayoutINS5_IJNSA_ILi2EEESB_SB_EEENS5_IJSB_NSA_ILi0EEESW_EEEEENS5_IJNS4_10UnderscoreESZ_SZ_EEEEENS4_13SM90_TMA_LOADENS4_14ComposedLayoutINS4_7SwizzleILi3ELi4ELi3EEENS4_18smem_ptr_flag_bitsILi8EEENST_INS5_IJNSA_ILi8EEESG_EEENS5_IJSG_SB_EEEEEEEvNS4_8identityES12_S1C_vS1D_EENS_8epilogue10collective6detail29Sm90TmaWarpSpecializedAdapterINS1G_15DefaultEpilogueISI_SJ_SJ_NS1F_6thread17LinearCombinationISI_Li1EffLNS1K_9ScaleType4KindE0ELNS_15FloatRoundStyleE2ESI_EENS1_15EpilogueDefaultEEEEEvvEEEEvNT_6ParamsE,(.L_x_583 - _ZN7cutlass13device_kernelINS_4gemm6kernel13GemmUniversalIN4cute5tupleIJiiiiEEENS1_10collective13CollectiveMmaINS1_37MainloopSm90TmaGmmaWarpSpecializedFP8ILi3ENS5_IJNS4_1CILi1EEESB_SB_EEENS1_35KernelTmaWarpSpecializedCooperativeEEENS5_IJNSA_ILi256EEESF_NSA_ILi128EEEEEENS_12float_e4m3_tENS5_IJlSB_lEEENS_12float_e5m2_tESJ_NS4_8TiledMMAINS4_8MMA_AtomIJNS4_4SM904GMMA31MMA_64x256x32_F32E4M3E5M2_SS_TNILNSO_7ScaleInE1ELSQ_1EEEEEENS4_6LayoutINS5_IJNSA_ILi2EEESB_SB_EEENS5_IJSB_NSA_ILi0EEESW_EEEEENS5_IJNS4_10UnderscoreESZ_SZ_EEEEENS4_13SM90_TMA_LOADENS4_14ComposedLayoutINS4_7SwizzleILi3ELi4ELi3EEENS4_18smem_ptr_flag_bitsILi8EEENST_INS5_IJNSA_ILi8EEESG_EEENS5_IJSG_SB_EEEEEEEvNS4_8identityES12_S1C_vS1D_EENS_8epilogue10collective6detail29Sm90TmaWarpSpecializedAdapterINS1G_15DefaultEpilogueISI_SJ_SJ_NS1F_6thread17LinearCombinationISI_Li1EffLNS1K_9ScaleType4KindE0ELNS_15FloatRoundStyleE2ESI_EENS1_15EpilogueDefaultEEEEEvvEEEEvNT_6ParamsE)
        .other          _ZN7cutlass13device_kernelINS_4gemm6kernel13GemmUniversalIN4cute5tupleIJiiiiEEENS1_10collective13CollectiveMmaINS1_37MainloopSm90TmaGmmaWarpSpecializedFP8ILi3ENS5_IJNS4_1CILi1EEESB_SB_EEENS1_35KernelTmaWarpSpecializedCooperativeEEENS5_IJNSA_ILi256EEESF_NSA_ILi128EEEEEENS_12float_e4m3_tENS5_IJlSB_lEEENS_12float_e5m2_tESJ_NS4_8TiledMMAINS4_8MMA_AtomIJNS4_4SM904GMMA31MMA_64x256x32_F32E4M3E5M2_SS_TNILNSO_7ScaleInE1ELSQ_1EEEEEENS4_6LayoutINS5_IJNSA_ILi2EEESB_SB_EEENS5_IJSB_NSA_ILi0EEESW_EEEEENS5_IJNS4_10UnderscoreESZ_SZ_EEEEENS4_13SM90_TMA_LOADENS4_14ComposedLayoutINS4_7SwizzleILi3ELi4ELi3EEENS4_18smem_ptr_flag_bitsILi8EEENST_INS5_IJNSA_ILi8EEESG_EEENS5_IJSG_SB_EEEEEEEvNS4_8identityES12_S1C_vS1D_EENS_8epilogue10collective6detail29Sm90TmaWarpSpecializedAdapterINS1G_15DefaultEpilogueISI_SJ_SJ_NS1F_6thread17LinearCombinationISI_Li1EffLNS1K_9ScaleType4KindE0ELNS_15FloatRoundStyleE2ESI_EENS1_15EpilogueDefaultEEEEEvvEEEEvNT_6ParamsE,@"STO_CUDA_ENTRY STV_DEFAULT"
_ZN7cutlass13device_kernelINS_4gemm6kernel13GemmUniversalIN4cute5tupleIJiiiiEEENS1_10collective13CollectiveMmaINS1_37MainloopSm90TmaGmmaWarpSpecializedFP8ILi3ENS5_IJNS4_1CILi1EEESB_SB_EEENS1_35KernelTmaWarpSpecializedCooperativeEEENS5_IJNSA_ILi256EEESF_NSA_ILi128EEEEEENS_12float_e4m3_tENS5_IJlSB_lEEENS_12float_e5m2_tESJ_NS4_8TiledMMAINS4_8MMA_AtomIJNS4_4SM904GMMA31MMA_64x256x32_F32E4M3E5M2_SS_TNILNSO_7ScaleInE1ELSQ_1EEEEEENS4_6LayoutINS5_IJNSA_ILi2EEESB_SB_EEENS5_IJSB_NSA_ILi0EEESW_EEEEENS5_IJNS4_10UnderscoreESZ_SZ_EEEEENS4_13SM90_TMA_LOADENS4_14ComposedLayoutINS4_7SwizzleILi3ELi4ELi3EEENS4_18smem_ptr_flag_bitsILi8EEENST_INS5_IJNSA_ILi8EEESG_EEENS5_IJSG_SB_EEEEEEEvNS4_8identityES12_S1C_vS1D_EENS_8epilogue10collective6detail29Sm90TmaWarpSpecializedAdapterINS1G_15DefaultEpilogueISI_SJ_SJ_NS1F_6thread17LinearCombinationISI_Li1EffLNS1K_9ScaleType4KindE0ELNS_15FloatRoundStyleE2ESI_EENS1_15EpilogueDefaultEEEEEvvEEEEvNT_6ParamsE:
[----:B------:R-:W0:Y:S02]  /*0000*/  LDC R1, c[0x0][0x28] ;  /* 0x00000a00ff017b82 */ /* 0x000e240000000800 */
[----:B0-----:R-:W-:Y:S01]  /*0010*/  VIADD R1, R1, 0xfffff340 ;  /* 0xfffff34001017836 */ /* 0x001fe20000000000 */
[----:B------:R-:W0:Y:S01]  /*0020*/  S2R R2, SR_TID.X ;  /* 0x0000000000027919 */ /* 0x000e220000002100 */
[----:B------:R-:W-:Y:S01]  /*0030*/  ELECT P0, URZ, PT ;  /* 0x00000000003f782f */ /* 0x000fe20003800000 */
[----:B------:R-:W-:Y:S01]  /*0040*/  BSSY B0, `(.L_x_0) ;  /* 0x0000015000007945 */ /* 0x000fe20003800000 */
[--C-:B0-----:R-:W-:Y:S02]  /*0050*/  SHF.R.U32.HI R0, RZ, 0x5, R2.reuse ;  /* 0x00000005ff007819 */ /* 0x101fe40000011602 */
[----:B------:R-:W-:-:S03]  /*0060*/  SHF.R.U32.HI R2, RZ, 0x7, R2 ;  /* 0x00000007ff027819 */ /* 0x000fc60000011602 */
[----:B------:R-:W0:Y:S04]  /*0070*/  SHFL.IDX PT, R3, R0, RZ, 0x1f ;  /* 0x00001fff00037589 */ /* 0x000e2800000e0000 */
[----:B------:R-:W1:Y:S01]  /*0080*/  SHFL.IDX PT, R2, R2, RZ, 0x1f ;  /* 0x00001fff02027589 */ /* 0x000e6200000e0000 */
[----:B0-----:R-:W-:Y:S02]  /*0090*/  R2UR UR4, R3 ;  /* 0x00000000030472ca */ /* 0x001fe400000e0000 */
[----:B-1----:R-:W-:-:S11]  /*00a0*/  R2UR UR6, R2 ;  /* 0x00000000020672ca */ /* 0x002fd600000e0000 */
[----:B------:R-:W-:Y:S02]  /*00b0*/  USHF.R.S32.HI UR5, URZ, 0x1f, UR4 ;  /* 0x0000001f3f057899 */ /* 0x000fe40008011404 */
[----:B------:R-:W-:Y:S02]  /*00c0*/  ISETP.NE.OR P0, PT, RZ, UR4, !P0 ;  /* 0x00000004ff007c0c */ /* 0x000fe4000c705670 */
[----:B------:R-:W-:-:S04]  /*00d0*/  ULEA.HI UR5, UR5, UR4, URZ, 0x2 ;  /* 0x0000000405057291 */ /* 0x000fc8000f8f103f */
[----:B------:R-:W-:-:S04]  /*00e0*/  ULOP3.LUT UR5, UR5, 0xfffffffc, URZ, 0xc0, !UPT ;  /* 0xfffffffc05057892 */ /* 0x000fc8000f8ec03f */
[----:B------:R-:W-:-:S03]  /*00f0*/  UIADD3 UR8, UR4, -UR5, URZ ;  /* 0x8000000504087290 */ /* 0x000fc6000fffe03f */
[----:B------:R-:W-:Y:S09]  /*0100*/  @P0 BRA `(.L_x_1) ;  /* 0x0000000000200947 */ /* 0x000ff20003800000 */
[----:B------:R-:W-:Y:S02]  /*0110*/  ULDC.64 UR4, c[0x0][0x198] ;  /* 0x0000660000047ab9 */ /* 0x000fe40000000a00 */
[----:B------:R-:W-:Y:S02]  /*0120*/  UIADD3 UR10, UP0, UR4, 0xf0, URZ ;  /* 0x000000f0040a7890 */ /* 0x000fe4000ff1e03f */
[----:B------:R-:W-:Y:S02]  /*0130*/  UIADD3 UR4, UP1, UR4, 0x1f0, URZ ;  /* 0x000001f004047890 */ /* 0x000fe4000ff3e03f */
[----:B------:R-:W-:Y:S02]  /*0140*/  UIADD3.X UR11, URZ, UR5, URZ, UP0, !UPT ;  /* 0x000000053f0b7290 */ /* 0x000fe400087fe43f */
[----:B------:R-:W-:-:S07]  /*0150*/  UIADD3.X UR5, URZ, UR5, URZ, UP1, !UPT ;  /* 0x000000053f057290 */ /* 0x000fce0008ffe43f */
[----:B------:R0:W-:Y:S02]  /*0160*/  UTMACCTL.PF [UR10] ;  /* 0x000000000a0079b9 */ /* 0x0001e40008040000 */
[----:B------:R0:W-:Y:S02]  /*0170*/  UTMACCTL.PF [UR4] ;  /* 0x00000000040079b9 */ /* 0x0001e40008040000 */
[----:B0-----:R-:W-:Y:S01]  /*0180*/  NOP ;  /* 0x0000000000007918 */ /* 0x001fe20000000000 */
.L_x_1:
[----:B------:R-:W-:Y:S05]  /*0190*/  BSYNC B0 ;  /* 0x0000000000007941 */ /* 0x000fea0003800000 */
.L_x_0:
[----:B------:R-:W0:Y:S01]  /*01a0*/  SHFL.IDX PT, R2, R0, RZ, 0x1f ;  /* 0x00001fff00027589 */ /* 0x000e2200000e0000 */
[----:B------:R-:W-:Y:S01]  /*01b0*/  UISETP.NE.AND UP0, UPT, UR8, 0x3, UPT ;  /* 0x000000030800788c */ /* 0x000fe2000bf05270 */
[----:B------:R-:W-:Y:S01]  /*01c0*/  ISETP.NE.AND P1, PT, RZ, UR6, PT ;  /* 0x00000006ff007c0c */ /* 0x000fe2000bf25270 */
[----:B------:R-:W-:Y:S02]  /*01d0*/  UIADD3 UR10, UR6, -0x1, URZ ;  /* 0xffffffff060a7890 */ /* 0x000fe4000fffe03f */
[----:B------:R-:W-:Y:S02]  /*01e0*/  UISETP.EQ.OR UP0, UPT, UR8, URZ, !UP0 ;  /* 0x0000003f0800728c */ /* 0x000fe4000c702670 */
[----:B------:R-:W-:Y:S02]  /*01f0*/  UISETP.GE.U32.AND UP1, UPT, UR10, 0x2, UPT ;  /* 0x000000020a00788c */ /* 0x000fe4000bf26070 */
[----:B------:R-:W-:-:S04]  /*0200*/  UISETP.EQ.AND UP0, UPT, UR6, URZ, UP0 ;  /* 0x0000003f0600728c */ /* 0x000fc80008702270 */
[----:B------:R-:W-:-:S04]  /*0210*/  USEL UR13, URZ, 0x1, !UP0 ;  /* 0x000000013f0d7887 */ /* 0x000fc8000c000000 */
[----:B------:R-:W-:Y:S01]  /*0220*/  USEL UR13, UR13, 0x2, UP1 ;  /* 0x000000020d0d7887 */ /* 0x000fe20008800000 */
[----:B0-----:R-:W-:-:S13]  /*0230*/  ISETP.NE.AND P0, PT, R2, RZ, PT ;  /* 0x000000ff0200720c */ /* 0x001fda0003f05270 */
[----:B------:R-:W-:Y:S05]  /*0240*/  @P0 BRA `(.L_x_2) ;  /* 0x0000000000500947 */ /* 0x000fea0003800000 */
[----:B------:R-:W0:Y:S01]  /*0250*/  S2UR UR9, SR_CgaCtaId ;  /* 0x00000000000979c3 */ /* 0x000e220000008800 */
[----:B------:R-:W-:Y:S01]  /*0260*/  UMOV UR4, 0x400 ;  /* 0x0000040000047882 */ /* 0x000fe20000000000 */
[----:B------:R-:W-:Y:S01]  /*0270*/  UMOV UR5, 0x1 ;  /* 0x0000000100057882 */ /* 0x000fe20000000000 */
[----:B------:R-:W-:Y:S01]  /*0280*/  UMOV UR6, 0x100 ;  /* 0x0000010000067882 */ /* 0x000fe20000000000 */
[----:B------:R-:W-:Y:S01]  /*0290*/  ELECT P0, URZ, PT ;  /* 0x00000000003f782f */ /* 0x000fe20003800000 */
[----:B------:R-:W-:-:S04]  /*02a0*/  UIADD3 UR6, -UR6, 0x100000, URZ ;  /* 0x0010000006067890 */ /* 0x000fc8000fffe13f */
[----:B------:R-:W-:Y:S02]  /*02b0*/  USHF.L.U32 UR7, UR6, 0xb, URZ ;  /* 0x0000000b06077899 */ /* 0x000fe4000800063f */
[----:B------:R-:W-:Y:S02]  /*02c0*/  USHF.L.U32 UR6, UR6, 0x1, URZ ;  /* 0x0000000106067899 */ /* 0x000fe4000800063f */
[----:B0-----:R-:W-:Y:S02]  /*02d0*/  ULEA UR9, UR9, UR4, 0x18 ;  /* 0x0000000409097291 */ /* 0x001fe4000f8ec03f */
[----:B------:R-:W-:-:S04]  /*02e0*/  UIADD3 UR4, -UR5, 0x100000, URZ ;  /* 0x0010000005047890 */ /* 0x000fc8000fffe13f */
[----:B------:R-:W-:Y:S02]  /*02f0*/  USHF.L.U32 UR5, UR4, 0xb, URZ ;  /* 0x0000000b04057899 */ /* 0x000fe4000800063f */
[----:B------:R-:W-:Y:S01]  /*0300*/  USHF.L.U32 UR4, UR4, 0x1, URZ ;  /* 0x0000000104047899 */ /* 0x000fe2000800063f */
[----:B------:R-:W0:Y:S11]  /*0310*/  FENCE.VIEW.ASYNC.S ;  /* 0x00000000000073c6 */ /* 0x000e360000000000 */
[----:B0-----:R0:W1:Y:S01]  /*0320*/  SYNCS.EXCH.64 URZ, [UR9], UR4 ;  /* 0x00000004093f75b2 */ /* 0x0010620008000100 */
[----:B------:R0:W2:Y:S01]  /*0330*/  SYNCS.EXCH.64 URZ, [UR9+0x18], UR6 ;  /* 0x00001806093f75b2 */ /* 0x0000a20008000100 */
[----:B------:R0:W3:Y:S01]  /*0340*/  SYNCS.EXCH.64 URZ, [UR9+0x8], UR4 ;  /* 0x00000804093f75b2 */ /* 0x0000e20008000100 */
[----:B------:R0:W4:Y:S01]  /*0350*/  SYNCS.EXCH.64 URZ, [UR9+0x20], UR6 ;  /* 0x00002006093f75b2 */ /* 0x0001220008000100 */
[----:B------:R0:W0:Y:S01]  /*0360*/  SYNCS.EXCH.64 URZ, [UR9+0x10], UR4 ;  /* 0x00001004093f75b2 */ /* 0x0000220008000100 */
[----:B------:R0:W0:Y:S01]  /*0370*/  SYNCS.EXCH.64 URZ, [UR9+0x28], UR6 ;  /* 0x00002806093f75b2 */ /* 0x0000220008000100 */
[----:B------:R-:W-:Y:S01]  /*0380*/  NOP ;  /* 0x0000000000007918 */ /* 0x000fe20000000000 */
.L_x_2:
[----:B------:R-:W5:Y:S01]  /*0390*/  LDC R2, c[0x0][0x65c] ;  /* 0x00019700ff027b82 */ /* 0x000f620000000800 */
[----:B------:R-:W1:Y:S01]  /*03a0*/  SHFL.IDX PT, R0, R0, RZ, 0x1f ;  /* 0x00001fff00007589 */ /* 0x000e6200000e0000 */
[----:B------:R-:W-:Y:S01]  /*03b0*/  ELECT P0, URZ, PT ;  /* 0x00000000003f782f */ /* 0x000fe20003800000 */
[----:B------:R-:W-:Y:S01]  /*03c0*/  IMAD.MOV.U32 R3, RZ, RZ, RZ ;  /* 0x000000ffff037224 */ /* 0x000fe200078e00ff */
[----:B0-----:R-:W-:Y:S01]  /*03d0*/  UMOV UR4, 0x20 ;  /* 0x0000002000047882 */ /* 0x001fe20000000000 */
[----:B------:R-:W0:Y:S01]  /*03e0*/  S2R R11, SR_CTAID.Y ;  /* 0x00000000000b7919 */ /* 0x000e220000002600 */
[----:B------:R-:W-:Y:S01]  /*03f0*/  NOP ;  /* 0x0000000000007918 */ /* 0x000fe20000000000 */
[----:B------:R-:W-:Y:S01]  /*0400*/  NOP ;  /* 0x0000000000007918 */ /* 0x000fe20000000000 */
[----:B-----5:R-:W-:Y:S02]  /*0410*/  ISETP.NE.AND P4, PT, R2, 0x1, PT ;  /* 0x000000010200780c */ /* 0x020fe40003f85270 */
[----:B------:R-:W5:Y:S01]  /*0420*/  S2R R2, SR_CTAID.X ;  /* 0x0000000000027919 */ /* 0x000f620000002500 */
[----:B-1----:R-:W-:-:S10]  /*0430*/  ISETP.NE.OR P0, PT, R0, RZ, !P0 ;  /* 0x000000ff0000720c */ /* 0x002fd40004705670 */
[----:B------:R-:W5:Y:S01]  /*0440*/  @P4 LDC R7, c[0x0][0x10] ;  /* 0x00000400ff074b82 */ /* 0x000f620000000800 */
[----:B0-----:R-:W-:Y:S02]  /*0450*/  @P4 IMAD.MOV.U32 R4, RZ, RZ, R11 ;  /* 0x000000ffff044224 */ /* 0x001fe400078e000b */
[----:B------:R-:W-:Y:S01]  /*0460*/  VOTEU.ALL UP0, P0 ;  /* 0x00000000003f7886 */ /* 0x000fe20000000000 */
[----:B------:R-:W-:Y:S01]  /*0470*/  @P4 IMAD.MOV.U32 R5, RZ, RZ, RZ ;  /* 0x000000ffff054224 */ /* 0x000fe200078e00ff */
[----:B------:R-:W-:Y:S01]  /*0480*/  VOTEU.ALL UP1, P0 ;  /* 0x00000000003f7886 */ /* 0x000fe20000020000 */
[----:B------:R-:W-:Y:S02]  /*0490*/  @P4 IMAD.MOV.U32 R13, RZ, RZ, RZ ;  /* 0x000000ffff0d4224 */ /* 0x000fe400078e00ff */
[----:B------:R-:W0:Y:S01]  /*04a0*/  @!P4 LDC R9, c[0x0][0xc] ;  /* 0x00000300ff09cb82 */ /* 0x000e220000000800 */
[----:B------:R-:W-:Y:S01]  /*04b0*/  @!UP0 UMOV UR6, 0x400 ;  /* 0x0000040000068882 */ /* 0x000fe20000000000 */
[----:B------:R-:W-:-:S04]  /*04c0*/  @!UP0 UIADD3 UR4, -UR4, 0x100000, URZ ;  /* 0x0010000004048890 */ /* 0x000fc8000fffe13f */
[----:B------:R-:W-:Y:S02]  /*04d0*/  @!UP0 USHF.L.U32 UR5, UR4, 0xb, URZ ;  /* 0x0000000b04058899 */ /* 0x000fe4000800063f */
[----:B------:R-:W-:Y:S01]  /*04e0*/  @!UP0 USHF.L.U32 UR4, UR4, 0x1, URZ ;  /* 0x0000000104048899 */ /* 0x000fe2000800063f */
[----:B------:R-:W1:Y:S01]  /*04f0*/  @!UP0 S2UR UR7, SR_CgaCtaId ;  /* 0x00000000000789c3 */ /* 0x000e620000008800 */
[----:B-----5:R-:W-:-:S04]  /*0500*/  @P4 IMAD.WIDE.U32 R6, R2, R7, R4 ;  /* 0x0000000702064225 */ /* 0x020fc800078e0004 */
[----:B------:R-:W-:Y:S02]  /*0510*/  @P4 IMAD.MOV.U32 R10, RZ, RZ, R6 ;  /* 0x000000ffff0a4224 */ /* 0x000fe400078e0006 */
[----:B------:R-:W-:Y:S02]  /*0520*/  @P4 IMAD.IADD R14, R7, 0x1, R13 ;  /* 0x00000001070e4824 */ /* 0x000fe400078e020d */
[----:B0-----:R-:W-:-:S04]  /*0530*/  @!P4 IMAD.WIDE.U32 R4, R9, R11, R2 ;  /* 0x0000000b0904c225 */ /* 0x001fc800078e0002 */
[----:B------:R-:W-:Y:S02]  /*0540*/  @!P4 IMAD.MOV.U32 R10, RZ, RZ, R4 ;  /* 0x000000ffff0ac224 */ /* 0x000fe400078e0004 */
[----:B------:R-:W-:Y:S01]  /*0550*/  @!P4 IMAD.MOV.U32 R14, RZ, RZ, R5 ;  /* 0x000000ffff0ec224 */ /* 0x000fe200078e0005 */
[----:B-1----:R-:W-:Y:S02]  /*0560*/  @!UP0 ULEA UR6, UR7, UR6, 0x18 ;  /* 0x0000000607068291 */ /* 0x002fe4000f8ec03f */
[----:B------:R0:W-:Y:S01]  /*0570*/  STL [R1+0x454], R10 ;  /* 0x0004540a01007387 */ /* 0x0001e20000100800 */
[----:B------:R-:W-:-:S03]  /*0580*/  VOTEU.ALL UP0, P0 ;  /* 0x00000000003f7886 */ /* 0x000fc60000000000 */
[----:B------:R0:W-:Y:S04]  /*0590*/  STL [R1+0x450], R14 ;  /* 0x0004500e01007387 */ /* 0x0001e80000100800 */
[----:B------:R-:W1:Y:S02]  /*05a0*/  FENCE.VIEW.ASYNC.S ;  /* 0x00000000000073c6 */ /* 0x000e640000000000 */
[----:B-1----:R0:W2:Y:S01]  /*05b0*/  @!UP0 SYNCS.EXCH.64 URZ, [UR6+0x40], UR4 ;  /* 0x00004004063f85b2 */ /* 0x0020a20008000100 */
[----:B------:R0:W2:Y:S01]  /*05c0*/  @!UP1 SYNCS.EXCH.64 URZ, [UR6+0x48], UR4 ;  /* 0x00004804063f95b2 */ /* 0x0000a20008000100 */
[----:B------:R-:W-:Y:S01]  /*05d0*/  NOP ;  /* 0x0000000000007918 */ /* 0x000fe20000000000 */
[----:B--234-:R-:W-:Y:S06]  /*05e0*/  BAR.SYNC.DEFER_BLOCKING 0x0 ;  /* 0x0000000000007b1d */ /* 0x01cfec0000010000 */
[----:B0-----:R-:W-:Y:S05]  /*05f0*/  @!P1 BRA `(.L_x_3) ;  /* 0x0000027c00089947 */ /* 0x001fea0003800000 */
[----:B------:R-:W-:-:S06]  /*0600*/  UISETP.GT.U32.AND UP0, UPT, UR10, 0x1, UPT ;  /* 0x000000010a00788c */ /* 0x000fcc000bf04070 */
[----:B------:R-:W-:-:S13]  /*0610*/  PLOP3.LUT P0, PT, PT, PT, UP0, 0x80, 0x0 ;  /* 0x000000000000781c */ /* 0x000fda0003f0f008 */
[----:B------:R-:W-:Y:S05]  /*0620*/  @P0 EXIT ;  /* 0x000000000000094d */ /* 0x000fea0003800000 */
[----:B------:R-:W-:Y:S01]  /*0630*/  IMAD.MOV.U32 R5, RZ, RZ, -0x1 ;  /* 0xffffffffff057424 */ /* 0x000fe200078e00ff */
[----:B------:R-:W-:Y:S01]  /*0640*/  ULDC.64 UR4, c[0x0][0x650] ;  /* 0x0001940000047ab9 */ /* 0x000fe20000000a00 */
[----:B------:R-:W-:Y:S01]  /*0650*/  IMAD.MOV.U32 R4, RZ, RZ, -0x1 ;  /* 0xffffffffff047424 */ /* 0x000fe200078e00ff */
[----:B------:R-:W-:Y:S01]  /*0660*/  ISETP.GE.U32.AND P0, PT, R10, UR4, PT ;  /* 0x000000040a007c0c */ /* 0x000fe2000bf06070 */
[----:B------:R-:W-:Y:S01]  /*0670*/  UMOV UR9, 0xffffffff ;  /* 0xffffffff00097882 */ /* 0x000fe20000000000 */
[----:B------:R0:W-:Y:S01]  /*0680*/  STL [R1+0x45c], R5 ;  /* 0x00045c0501007387 */ /* 0x0001e20000100800 */
[----:B------:R-:W-:Y:S02]  /*0690*/  PRMT R0, RZ, 0x7610, R0 ;  /* 0x00007610ff007816 */ /* 0x000fe40000000000 */
[----:B------:R-:W-:Y:S01]  /*06a0*/  ISETP.GE.U32.AND.EX P0, PT, R14, UR5, PT, P0 ;  /* 0x000000050e007c0c */ /* 0x000fe2000bf06100 */
[----:B------:R0:W-:-:S12]  /*06b0*/  STL [R1+0x458], R4 ;  /* 0x0004580401007387 */ /* 0x0001d80000100800 */
[----:B0-----:R-:W-:Y:S05]  /*06c0*/  @P0 BRA `(.L_x_4) ;  /* 0x00000004006c0947 */ /* 0x001fea0003800000 */
[----:B------:R-:W-:Y:S01]  /*06d0*/  ULDC.64 UR14, c[0x0][0x628] ;  /* 0x00018a00000e7ab9 */ /* 0x000fe20000000a00 */
[----:B------:R-:W0:Y:S01]  /*06e0*/  LDC.64 R12, c[0x0][0x620] ;  /* 0x00018800ff0c7b82 */ /* 0x000e220000000a00 */
[----:B------:R-:W-:Y:S01]  /*06f0*/  ISETP.NE.U32.AND P0, PT, RZ, UR14, PT ;  /* 0x0000000eff007c0c */ /* 0x000fe2000bf05070 */
[----:B------:R-:W-:Y:S01]  /*0700*/  ULDC UR11, c[0x0][0x630] ;  /* 0x00018c00000b7ab9 */ /* 0x000fe20000000800 */
[----:B------:R-:W-:Y:S02]  /*0710*/  R2UR UR4, R10 ;  /* 0x000000000a0472ca */ /* 0x000fe400000e0000 */
[----:B------:R-:W-:Y:S02]  /*0720*/  ISETP.NE.AND.EX P0, PT, RZ, UR15, PT, P0 ;  /* 0x0000000fff007c0c */ /* 0x000fe4000bf05300 */
[----:B------:R-:W-:-:S11]  /*0730*/  R2UR UR5, R14 ;  /* 0x000000000e0572ca */ /* 0x000fd600000e0000 */
[----:B------:R-:W-:Y:S05]  /*0740*/  @!P0 BRA `(.L_x_5) ;  /* 0x0000000000308947 */ /* 0x000fea0003800000 */
[----:B------:R-:W-:Y:S01]  /*0750*/  R2UR UR4, R10 ;  /* 0x000000000a0472ca */ /* 0x000fe200000e0000 */
[----:B------:R-:W-:Y:S01]  /*0760*/  ULDC UR8, c[0x0][0x634] ;  /* 0x00018d0000087ab9 */ /* 0x000fe20000000800 */
[----:B------:R-:W-:-:S11]  /*0770*/  R2UR UR10, R14 ;  /* 0x000000000e0a72ca */ /* 0x000fd600000e0000 */
[----:B------:R-:W-:-:S04]  /*0780*/  UIADD3 UR8, UP0, UR4, UR8, URZ ;  /* 0x0000000804087290 */ /* 0x000fc8000ff1e03f */
[----:B------:R-:W-:-:S04]  /*0790*/  UIADD3.X UR10, URZ, UR10, URZ, UP0, !UPT ;  /* 0x0000000a3f0a7290 */ /* 0x000fc800087fe43f */
[----:B------:R-:W-:-:S04]  /*07a0*/  UIMAD.WIDE.U32 UR4, UR10, UR14, URZ ;  /* 0x0000000e0a0472a5 */ /* 0x000fc8000f8e003f */
[----:B------:R-:W-:Y:S02]  /*07b0*/  UIMAD.WIDE.U32 UR6, UP0, UR8, UR15, UR4 ;  /* 0x0000000f080672a5 */ /* 0x000fe4000f800004 */
[----:B------:R-:W-:Y:S02]  /*07c0*/  UIMAD.WIDE.U32 UR4, UR8, UR14, URZ ;  /* 0x0000000e080472a5 */ /* 0x000fe4000f8e003f */
[----:B------:R-:W-:Y:S02]  /*07d0*/  UIADD3.X UR9, URZ, URZ, URZ, UP0, !UPT ;  /* 0x0000003f3f097290 */ /* 0x000fe400087fe43f */
[----:B------:R-:W-:Y:S01]  /*07e0*/  UIADD3 URZ, UP0, UR5, UR6, URZ ;  /* 0x00000006053f7290 */ /* 0x000fe2000ff1e03f */
[----:B------:R-:W-:-:S03]  /*07f0*/  UMOV UR8, UR7 ;  /* 0x0000000700087c82 */ /* 0x000fc60008000000 */
[----:B------:R-:W-:-:S12]  /*0800*/  UIMAD.WIDE.U32.X UR4, UR10, UR15, UR8, UP0 ;  /* 0x0000000f0a0472a5 */ /* 0x000fd800080e0408 */
.L_x_5:
[----:B------:R-:W-:Y:S01]  /*0810*/  USHF.R.U64 UR9, UR4, UR11, UR5 ;  /* 0x0000000b04097299 */ /* 0x000fe20008001205 */
[----:B------:R-:W1:Y:S01]  /*0820*/  LDC R8, c[0x0][0x618] ;  /* 0x00018600ff087b82 */ /* 0x000e620000000800 */
[----:B------:R-:W-:Y:S01]  /*0830*/  USHF.R.U32.HI UR4, URZ, UR11, UR5 ;  /* 0x0000000b3f047299 */ /* 0x000fe20008011605 */
[----:B------:R-:W-:Y:S01]  /*0840*/  I2FP.F32.U32 R0, R2 ;  /* 0x0000000200007245 */ /* 0x000fe20000201000 */
[----:B------:R-:W-:Y:S01]  /*0850*/  IMAD.MOV.U32 R4, RZ, RZ, R10 ;  /* 0x000000ffff047224 */ /* 0x000fe200078e000a */
[----:B------:R-:W-:Y:S01]  /*0860*/  ULDC UR5, c[0x0][0x150] ;  /* 0x0000540000057ab9 */ /* 0x000fe20000000800 */
[----:B------:R-:W-:Y:S01]  /*0870*/  IADD3 R7, P0, RZ, -UR9, RZ ;  /* 0x80000009ff077c10 */ /* 0x000fe2000ff1e0ff */
[----:B------:R-:W-:Y:S02]  /*0880*/  IMAD.MOV.U32 R5, RZ, RZ, R14 ;  /* 0x000000ffff057224 */ /* 0x000fe400078e000e */
[----:B------:R-:W-:Y:S01]  /*0890*/  FMUL R0, R0, UR5 ;  /* 0x0000000500007c20 */ /* 0x000fe20008400000 */
[----:B------:R-:W2:Y:S01]  /*08a0*/  LDC.64 R20, c[0x0][0x640] ;  /* 0x00019000ff147b82 */ /* 0x000ea20000000a00 */
[----:B------:R-:W-:Y:S01]  /*08b0*/  IMAD.X R9, RZ, RZ, ~UR4, P0 ;  /* 0x80000004ff097e24 */ /* 0x000fe200080e06ff */
[----:B------:R-:W-:Y:S01]  /*08c0*/  ULDC UR4, c[0x0][0x154] ;  /* 0x0000550000047ab9 */ /* 0x000fe20000000800 */
[----:B0-----:R-:W-:-:S02]  /*08d0*/  IMAD.WIDE.U32 R4, R7, R12, R4 ;  /* 0x0000000c07047225 */ /* 0x001fc400078e0004 */
[----:B------:R-:W0:Y:S03]  /*08e0*/  F2I.U32.TRUNC.NTZ R0, R0 ;  /* 0x0000000000007305 */ /* 0x000e26000020f000 */
[----:B------:R-:W3:Y:S01]  /*08f0*/  LDC R3, c[0x0][0x144] ;  /* 0x00005100ff037b82 */ /* 0x000ee20000000800 */
[----:B------:R-:W-:-:S04]  /*0900*/  IMAD R6, R9, R12, RZ ;  /* 0x0000000c09067224 */ /* 0x000fc800078e02ff */
[----:B------:R-:W-:-:S03]  /*0910*/  IMAD R7, R7, R13, R6 ;  /* 0x0000000d07077224 */ /* 0x000fc600078e0206 */
[----:B------:R-:W4:Y:S01]  /*0920*/  LDC R10, c[0x0][0x608] ;  /* 0x00018200ff0a7b82 */ /* 0x000f220000000800 */
[----:B------:R-:W-:Y:S02]  /*0930*/  IMAD.IADD R5, R5, 0x1, R7 ;  /* 0x0000000105057824 */ /* 0x000fe400078e0207 */
[----:B------:R-:W-:Y:S02]  /*0940*/  IMAD.MOV.U32 R7, RZ, RZ, -0x1 ;  /* 0xffffffffff077424 */ /* 0x000fe400078e00ff */
[----:B0-----:R-:W-:Y:S01]  /*0950*/  IMAD.MOV R6, RZ, RZ, -R0 ;  /* 0x000000ffff067224 */ /* 0x001fe200078e0a00 */
[----:B-1----:R-:W-:Y:S02]  /*0960*/  SHF.R.U64 R14, R4, R8, R5 ;  /* 0x00000008040e7219 */ /* 0x002fe40000001205 */
[----:B------:R-:W0:Y:S01]  /*0970*/  LDC R18, c[0x0][0x658] ;  /* 0x00019600ff127b82 */ /* 0x000e220000000800 */
[----:B------:R-:W-:Y:S02]  /*0980*/  I2FP.F32.U32 R4, R11 ;  /* 0x0000000b00047245 */ /* 0x000fe40000201000 */
[----:B--2---:R-:W-:-:S02]  /*0990*/  ISETP.NE.U32.AND P0, PT, R20, RZ, PT ;  /* 0x000000ff1400720c */ /* 0x004fc40003f05070 */
[----:B------:R-:W-:Y:S01]  /*09a0*/  SHF.R.U32.HI R5, RZ, R8, R5 ;  /* 0x00000008ff057219 */ /* 0x000fe20000011605 */
[----:B------:R-:W-:Y:S01]  /*09b0*/  FMUL R4, R4, UR4 ;  /* 0x0000000404047c20 */ /* 0x000fe20008400000 */
[----:B------:R-:W-:Y:S01]  /*09c0*/  ISETP.NE.AND.EX P0, PT, R21, RZ, PT, P0 ;  /* 0x000000ff1500720c */ /* 0x000fe20003f05300 */
[----:B------:R-:W1:Y:S01]  /*09d0*/  LDC R12, c[0x0][0x148] ;  /* 0x00005200ff0c7b82 */ /* 0x000e620000000800 */
[----:B---3--:R-:W-:-:S07]  /*09e0*/  IMAD R0, R3, R6, R2 ;  /* 0x0000000603007224 */ /* 0x008fce00078e0202 */
[----:B------:R-:W2:Y:S01]  /*09f0*/  LDC R16, c[0x0][0x600] ;  /* 0x00018000ff107b82 */ /* 0x000ea20000000800 */
[-CC-:B----4-:R-:W-:Y:S02]  /*0a00*/  SHF.R.U64 R22, R14, R10.reuse, R5.reuse ;  /* 0x0000000a0e167219 */ /* 0x190fe40000001205 */
[----:B------:R-:W-:Y:S01]  /*0a10*/  SHF.R.U32.HI R3, RZ, R10, R5 ;  /* 0x0000000aff037219 */ /* 0x000fe20000011605 */
[----:B------:R-:W-:Y:S01]  /*0a20*/  IMAD.MOV.U32 R5, RZ, RZ, 0x1 ;  /* 0x00000001ff057424 */ /* 0x000fe200078e00ff */
[----:B------:R3:W4:Y:S03]  /*0a30*/  F2I.U32.TRUNC.NTZ R10, R4 ;  /* 0x00000004000a7305 */ /* 0x000726000020f000 */
[----:B------:R-:W1:Y:S01]  /*0a40*/  LDC R15, c[0x0][0x648] ;  /* 0x00019200ff0f7b82 */ /* 0x000e620000000800 */
[-C--:B0-----:R-:W-:Y:S02]  /*0a50*/  SHF.L.U32 R2, R7, R18.reuse, RZ ;  /* 0x0000001207027219 */ /* 0x081fe400000006ff */
[----:B------:R-:W-:-:S02]  /*0a60*/  SHF.R.U64 R24, R22, R18, R3 ;  /* 0x0000001216187219 */ /* 0x000fc40000001203 */
[----:B------:R-:W-:Y:S02]  /*0a70*/  LOP3.LUT R9, RZ, R2, RZ, 0x33, !PT ;  /* 0x00000002ff097212 */ /* 0x000fe400078e33ff */
[-C--:B------:R-:W-:Y:S01]  /*0a80*/  SHF.R.U32.HI R3, RZ, R18.reuse, R3 ;  /* 0x00000012ff037219 */ /* 0x080fe20000011603 */
[----:B------:R-:W0:Y:S01]  /*0a90*/  LDC R17, c[0x0][0x638] ;  /* 0x00018e00ff117b82 */ /* 0x000e220000000800 */
[----:B------:R-:W-:Y:S01]  /*0aa0*/  SHF.L.U32 R8, R5, R18, RZ ;  /* 0x0000001205087219 */ /* 0x000fe200000006ff */
[----:B------:R-:W-:-:S06]  /*0ab0*/  IMAD.MOV.U32 R2, RZ, RZ, R24 ;  /* 0x000000ffff027224 */ /* 0x000fcc00078e0018 */
[----:B------:R-:W0:Y:S01]  /*0ac0*/  LDC R19, c[0x0][0x610] ;  /* 0x00018400ff137b82 */ /* 0x000e220000000800 */
[----:B---34-:R-:W-:Y:S05]  /*0ad0*/  @!P0 BRA `(.L_x_6) ;  /* 0x0000000000288947 */ /* 0x018fea0003800000 */
[----:B------:R-:W3:Y:S02]  /*0ae0*/  LDC R7, c[0x0][0x64c] ;  /* 0x00019300ff077b82 */ /* 0x000ee40000000800 */
[----:B---3--:R-:W-:-:S05]  /*0af0*/  IADD3 R7, P0, R24, R7, RZ ;  /* 0x0000000718077210 */ /* 0x008fca0007f1e0ff */
[----:B------:R-:W-:-:S04]  /*0b00*/  IMAD.X R13, RZ, RZ, R3, P0 ;  /* 0x000000ffff0d7224 */ /* 0x000fc800000e0603 */
[----:B------:R-:W-:-:S04]  /*0b10*/  IMAD.WIDE.U32 R2, R13, R20, RZ ;  /* 0x000000140d027225 */ /* 0x000fc800078e00ff */
[----:B------:R-:W-:-:S04]  /*0b20*/  IMAD.WIDE.U32 R4, P0, R7, R21, R2 ;  /* 0x0000001507047225 */ /* 0x000fc80007800002 */
[----:B------:R-:W-:-:S04]  /*0b30*/  IMAD.WIDE.U32 R2, R7, R20, RZ ;  /* 0x0000001407027225 */ /* 0x000fc800078e00ff */
[----:B------:R-:W-:Y:S01]  /*0b40*/  IMAD.X R7, RZ, RZ, RZ, P0 ;  /* 0x000000ffff077224 */ /* 0x000fe200000e06ff */
[----:B------:R-:W-:Y:S01]  /*0b50*/  IADD3 RZ, P0, R3, R4, RZ ;  /* 0x0000000403ff7210 */ /* 0x000fe20007f1e0ff */
[----:B------:R-:W-:-:S04]  /*0b60*/  IMAD.MOV.U32 R6, RZ, RZ, R5 ;  /* 0x000000ffff067224 */ /* 0x000fc800078e0005 */
[----:B------:R-:W-:-:S08]  /*0b70*/  IMAD.WIDE.U32.X R2, R13, R21, R6, P0 ;  /* 0x000000150d027225 */ /* 0x000fd000000e0406 */
.L_x_6:
[----:B-1----:R-:W-:Y:S01]  /*0b80*/  SHF.R.U64 R2, R2, R15, R3 ;  /* 0x0000000f02027219 */ /* 0x002fe20000001203 */
[----:B--2---:R-:W-:Y:S01]  /*0b90*/  VIADD R3, R16, 0xffffffff ;  /* 0xffffffff10037836 */ /* 0x004fe20000000000 */
[----:B------:R-:W-:Y:S01]  /*0ba0*/  LOP3.LUT R9, R22, R9, RZ, 0xc0, !PT ;  /* 0x0000000916097212 */ /* 0x000fe200078ec0ff */
[----:B------:R-:W-:Y:S02]  /*0bb0*/  IMAD.MOV R10, RZ, RZ, -R10 ;  /* 0x000000ffff0a7224 */ /* 0x000fe400078e0a0a */
[----:B------:R-:W-:Y:S01]  /*0bc0*/  IMAD.MOV R4, RZ, RZ, -R2 ;  /* 0x000000ffff047224 */ /* 0x000fe200078e0a02 */
[----:B------:R-:W-:Y:S01]  /*0bd0*/  LOP3.LUT R14, R14, R3, RZ, 0xc0, !PT ;  /* 0x000000030e0e7212 */ /* 0x000fe200078ec0ff */
[----:B------:R-:W-:Y:S02]  /*0be0*/  @P4 IMAD R0, R12, R10, R11 ;  /* 0x0000000a0c004224 */ /* 0x000fe400078e020b */
[----:B------:R-:W-:Y:S02]  /*0bf0*/  IMAD R9, R8, R2, R9 ;  /* 0x0000000208097224 */ /* 0x000fe400078e0209 */
[----:B0-----:R-:W-:-:S02]  /*0c00*/  IMAD R3, R4, R17, R24 ;  /* 0x0000001104037224 */ /* 0x001fc400078e0218 */
[----:B------:R-:W-:Y:S02]  /*0c10*/  IMAD R2, R9, R19, R0 ;  /* 0x0000001309027224 */ /* 0x000fe400078e0200 */
[----:B------:R-:W-:Y:S02]  /*0c20*/  IMAD R3, R3, R16, R14 ;  /* 0x0000001003037224 */ /* 0x000fe400078e020e */
[----:B------:R-:W-:-:S03]  /*0c30*/  IMAD.MOV.U32 R0, RZ, RZ, 0x1 ;  /* 0x00000001ff007424 */ /* 0x000fc600078e00ff */
[----:B------:R-:W-:Y:S02]  /*0c40*/  SEL R4, R3, R2, !P4 ;  /* 0x0000000203047207 */ /* 0x000fe40006000000 */
[----:B------:R-:W-:-:S03]  /*0c50*/  SEL R2, R2, R3, !P4 ;  /* 0x0000000302027207 */ /* 0x000fc60006000000 */
[----:B------:R0:W-:Y:S04]  /*0c60*/  STL [R1+0x458], R4 ;  /* 0x0004580401007387 */ /* 0x0001e80000100800 */
[----:B------:R0:W-:Y:S02]  /*0c70*/  STL [R1+0x45c], R2 ;  /* 0x00045c0201007387 */ /* 0x0001e40000100800 */
.L_x_4:
[----:B------:R-:W-:-:S08]  /*0c80*/  NOP ;  /* 0x0000000000007918 */ /* 0x000fd00000000000 */
[----:B------:R-:W1:Y:S02]  /*0c90*/  USETMAXREG.TRY_ALLOC.CTAPOOL UP0, 0xf0 ;  /* 0x000000f0000079c8 */ /* 0x000e640008000600 */
[----:B-1----:R-:W-:-:S13]  /*0ca0*/  PLOP3.LUT P0, PT, PT, PT, UP0, 0x80, 0x0 ;  /* 0x000000000000781c */ /* 0x002fda0003f0f008 */
[----:B------:R-:W-:Y:S05]  /*0cb0*/  @!P0 BRA `(.L_x_4) ;  /* 0xfffffffc00f08947 */ /* 0x000fea000383ffff */
[----:B------:R-:W-:Y:S01]  /*0cc0*/  ULDC.64 UR4, c[0x0][0x598] ;  /* 0x0001660000047ab9 */ /* 0x000fe20000000a00 */
[----:B------:R-:W-:Y:S01]  /*0cd0*/  ULDC.64 UR14, c[0x0][0x208] ;  /* 0x00008200000e7ab9 */ /* 0x000fe20000000a00 */
[----:B------:R-:W-:-:S04]  /*0ce0*/  ISETP.NE.U32.AND P0, PT, RZ, UR4, PT ;  /* 0x00000004ff007c0c */ /* 0x000fc8000bf05070 */
[----:B------:R-:W-:-:S13]  /*0cf0*/  ISETP.NE.AND.EX P0, PT, RZ, UR5, PT, P0 ;  /* 0x00000005ff007c0c */ /* 0x000fda000bf05300 */
[----:B------:R-:W-:Y:S05]  /*0d00*/  @!P0 BRA `(.L_x_7) ;  /* 0x0000000000208947 */ /* 0x000fea0003800000 */
[----:B0-----:R-:W0:Y:S02]  /*0d10*/  LDC.64 R2, c[0x0][0x598] ;  /* 0x00016600ff027b82 */ /* 0x001e240000000a00 */
[----:B0-----:R-:W2:Y:S02]  /*0d20*/  LDG.E.64 R2, desc[UR14][R2.64] ;  /* 0x0000000e02027981 */ /* 0x001ea4000c1e1b00 */
[----:B--2---:R-:W-:-:S04]  /*0d30*/  ISETP.NE.U32.AND P0, PT, R2, RZ, PT ;  /* 0x000000ff0200720c */ /* 0x004fc80003f05070 */
[----:B------:R-:W-:-:S13]  /*0d40*/  ISETP.NE.AND.EX P0, PT, R3, RZ, PT, P0 ;  /* 0x000000ff0300720c */ /* 0x000fda0003f05300 */
[----:B------:R-:W-:Y:S05]  /*0d50*/  @!P0 BRA `(.L_x_7) ;  /* 0x00000000000c8947 */ /* 0x000fea0003800000 */
[----:B------:R-:W2:Y:S02]  /*0d60*/  LD.E R2, desc[UR14][R2.64] ;  /* 0x0000000e02027980 */ /* 0x000ea4000c101900 */
[----:B--2---:R-:W-:Y:S01]  /*0d70*/  R2UR UR20, R2 ;  /* 0x00000000021472ca */ /* 0x004fe200000e0000 */
[----:B------:R-:W-:-:S14]  /*0d80*/  BRA `(.L_x_8) ;  /* 0x0000000000247947 */ /* 0x000fdc0003800000 */
.L_x_7:
[----:B------:R-:W-:Y:S02]  /*0d90*/  ULDC.64 UR4, c[0x0][0x588] ;  /* 0x0001620000047ab9 */ /* 0x000fe40000000a00 */
[----:B------:R-:W-:-:S04]  /*0da0*/  ISETP.NE.U32.AND P0, PT, RZ, UR4, PT ;  /* 0x00000004ff007c0c */ /* 0x000fc8000bf05070 */
[----:B------:R-:W-:-:S13]  /*0db0*/  ISETP.NE.AND.EX P0, PT, RZ, UR5, PT, P0 ;  /* 0x00000005ff007c0c */ /* 0x000fda000bf05300 */
[----:B------:R-:W-:Y:S05]  /*0dc0*/  @!P0 BRA `(.L_x_9) ;  /* 0x0000000000108947 */ /* 0x000fea0003800000 */
[----:B0-----:R-:W0:Y:S02]  /*0dd0*/  LDC.64 R2, c[0x0][0x588] ;  /* 0x00016200ff027b82 */ /* 0x001e240000000a00 */
[----:B0-----:R-:W2:Y:S02]  /*0de0*/  LDG.E R2, desc[UR14][R2.64] ;  /* 0x0000000e02027981 */ /* 0x001ea4000c1e1900 */
[----:B--2---:R-:W-:Y:S01]  /*0df0*/  R2UR UR20, R2 ;  /* 0x00000000021472ca */ /* 0x004fe200000e0000 */
[----:B------:R-:W-:-:S14]  /*0e00*/  BRA `(.L_x_8) ;  /* 0x0000000000047947 */ /* 0x000fdc0003800000 */
.L_x_9:
[----:B------:R-:W-:-:S05]  /*0e10*/  ULDC UR20, c[0x0][0x580] ;  /* 0x0001600000147ab9 */ /* 0x000fca0000000800 */
.L_x_8:
[----:B------:R-:W-:Y:S02]  /*0e20*/  ULDC.64 UR4, c[0x0][0x5a0] ;  /* 0x0001680000047ab9 */ /* 0x000fe40000000a00 */
        /* <DEDUP_REMOVED lines=11> */
.L_x_10:
        /* <DEDUP_REMOVED lines=8> */
.L_x_12:
[----:B------:R-:W-:-:S05]  /*0f60*/  ULDC UR21, c[0x0][0x584] ;  /* 0x0001610000157ab9 */ /* 0x000fca0000000800 */
.L_x_11:
[----:B------:R-:W-:-:S13]  /*0f70*/  LOP3.LUT P0, RZ, R0, 0xff, RZ, 0xc0, !PT ;  /* 0x000000ff00ff7812 */ /* 0x000fda000780c0ff */
[----:B------:R-:W-:Y:S05]  /*0f80*/  @!P0 EXIT ;  /* 0x000000000000894d */ /* 0x000fea0003800000 */
[----:B------:R-:W-:Y:S01]  /*0f90*/  ULDC UR4, c[0x0][0x28c] ;  /* 0x0000a30000047ab9 */ /* 0x000fe20000000800 */
[----:B------:R-:W-:Y:S02]  /*0fa0*/  ULOP3.LUT UR22, UR13, 0x1, URZ, 0xfc, !UPT ;  /* 0x000000010d167892 */ /* 0x000fe4000f8efc3f */
[----:B------:R-:W-:-:S04]  /*0fb0*/  UIADD3 UR4, UR4, 0x7f, URZ ;  /* 0x0000007f04047890 */ /* 0x000fc8000fffe03f */
[----:B------:R-:W-:-:S04]  /*0fc0*/  USHF.R.S32.HI UR5, URZ, 0x1f, UR4 ;  /* 0x0000001f3f057899 */ /* 0x000fc80008011404 */
[----:B------:R-:W-:-:S03]  /*0fd0*/  ULEA.HI UR5, UR5, UR4, URZ, 0x7 ;  /* 0x0000000405057291 */ /* 0x000fc6000f8f383f */
[----:B------:R-:W-:Y:S01]  /*0fe0*/  UMOV UR4, URZ ;  /* 0x0000003f00047c82 */ /* 0x000fe20008000000 */
[----:B------:R-:W-:-:S03]  /*0ff0*/  USHF.R.S32.HI UR10, URZ, 0x7, UR5 ;  /* 0x000000073f0a7899 */ /* 0x000fc60008011405 */
[----:B------:R-:W-:-:S09]  /*1000*/  UMOV UR5, URZ ;  /* 0x0000003f00057c82 */ /* 0x000fd20008000000 */
.L_x_549:
[----:B------:R-:W-:Y:S01]  /*1010*/  STL [R1+0x44c], RZ ;  /* 0x00044cff01007387 */ /* 0x000fe20000100800 */
[----:B-1----:R-:W1:Y:S01]  /*1020*/  S2UR UR18, SR_CgaCtaId ;  /* 0x00000000001279c3 */ /* 0x002e620000008800 */
[----:B------:R-:W-:Y:S01]  /*1030*/  UMOV UR17, 0x400 ;  /* 0x0000040000117882 */ /* 0x000fe20000000000 */
[----:B------:R-:W-:Y:S01]  /*1040*/  UMOV UR6, URZ ;  /* 0x0000003f00067c82 */ /* 0x000fe20008000000 */
[----:B------:R-:W-:Y:S01]  /*1050*/  STL [R1+0x448], RZ ;  /* 0x000448ff01007387 */ /* 0x000fe20000100800 */
[----:B------:R-:W-:Y:S01]  /*1060*/  UMOV UR7, URZ ;  /* 0x0000003f00077c82 */ /* 0x000fe20008000000 */
[----:B------:R-:W-:Y:S01]  /*1070*/  UMOV UR8, URZ ;  /* 0x0000003f00087c82 */ /* 0x000fe20008000000 */
[----:B------:R-:W-:Y:S01]  /*1080*/  UMOV UR23, UR5 ;  /* 0x0000000500177c82 */ /* 0x000fe20008000000 */
[----:B------:R-:W-:Y:S01]  /*1090*/  STL [R1+0x444], RZ ;  /* 0x000444ff01007387 */ /* 0x000fe20000100800 */
[----:B0-----:R-:W0:Y:S01]  /*10a0*/  LDC R2, c[0x0][0x28c] ;  /* 0x0000a300ff027b82 */ /* 0x001e220000000800 */
[----:B------:R-:W-:Y:S01]  /*10b0*/  UMOV UR24, UR4 ;  /* 0x0000000400187c82 */ /* 0x000fe20008000000 */
[----:B------:R-:W-:Y:S01]  /*10c0*/  CS2R R236, SRZ ;  /* 0x0000000000ec7805 */ /* 0x000fe2000001ff00 */
[----:B------:R-:W-:Y:S01]  /*10d0*/  STL [R1+0x440], RZ ;  /* 0x000440ff01007387 */ /* 0x000fe20000100800 */
[----:B------:R-:W-:-:S02]  /*10e0*/  CS2R R234, SRZ ;  /* 0x0000000000ea7805 */ /* 0x000fc4000001ff00 */
[----:B------:R-:W-:Y:S02]  /*10f0*/  CS2R R232, SRZ ;  /* 0x0000000000e87805 */ /* 0x000fe4000001ff00 */
[----:B------:R-:W-:Y:S01]  /*1100*/  CS2R R230, SRZ ;  /* 0x0000000000e67805 */ /* 0x000fe2000001ff00 */
[----:B------:R-:W-:Y:S01]  /*1110*/  STL [R1+0x43c], RZ ;  /* 0x00043cff01007387 */ /* 0x000fe20000100800 */
[----:B------:R-:W-:Y:S02]  /*1120*/  CS2R R228, SRZ ;  /* 0x0000000000e47805 */ /* 0x000fe4000001ff00 */
[----:B------:R-:W-:Y:S02]  /*1130*/  CS2R R226, SRZ ;  /* 0x0000000000e27805 */ /* 0x000fe4000001ff00 */
        /* <DEDUP_REMOVED lines=14> */
[----:B0-----:R-:W-:Y:S02]  /*1220*/  ISETP.GE.AND P0, PT, R2, 0x1, PT ;  /* 0x000000010200780c */ /* 0x001fe40003f06270 */
        /* <DEDUP_REMOVED lines=49> */
[----:B--2---:R-:W-:Y:S01]  /*1540*/  CS2R R2, SRZ ;  /* 0x0000000000027805 */ /* 0x004fe2000001ff00 */
        /* <DEDUP_REMOVED lines=85> */
[----:B------:R-:W-:-:S03]  /*1aa0*/  CS2R R150, SRZ ;  /* 0x0000000000967805 */ /* 0x000fc6000001ff00 */
[----:B------:R-:W-:Y:S04]  /*1ab0*/  STL [R1+0x3a0], RZ ;  /* 0x0003a0ff01007387 */ /* 0x000fe80000100800 */
        /* <DEDUP_REMOVED lines=104> */
[----:B------:R-:W-:Y:S04]  /*2140*/  STL [R1], RZ ;  /* 0x000000ff01007387 */ /* 0x000fe80000100800 */
        /* <DEDUP_REMOVED lines=39> */
[----:B------:R-:W-:Y:S01]  /*23c0*/  STL [R1+0xa0], RZ ;  /* 0x0000a0ff01007387 */ /* 0x000fe20000100800 */
[----:B------:R-:W0:Y:S03]  /*23d0*/  S2R R0, SR_TID.X ;  /* 0x0000000000007919 */ /* 0x000e260000002100 */
        /* <DEDUP_REMOVED lines=8> */
[----:B0-----:R-:W-:-:S03]  /*2460*/  LOP3.LUT R0, R0, 0x80, RZ, 0xc0, !PT ;  /* 0x0000008000007812 */ /* 0x001fc600078ec0ff */
[----:B------:R-:W-:Y:S01]  /*2470*/  STL [R1+0xc4], RZ ;  /* 0x0000c4ff01007387 */ /* 0x000fe20000100800 */
[----:B------:R-:W-:-:S03]  /*2480*/  SHF.R.U32.HI R0, RZ, 0x7, R0 ;  /* 0x00000007ff007819 */ /* 0x000fc60000011600 */
        /* <DEDUP_REMOVED lines=33> */
[----:B------:R-:W0:Y:S04]  /*26a0*/  SHFL.IDX PT, R0, R0, RZ, 0x1f ;  /* 0x00001fff00007589 */ /* 0x000e2800000e0000 */
[----:B------:R2:W-:Y:S04]  /*26b0*/  STL [R1+0x14c], RZ ;  /* 0x00014cff01007387 */ /* 0x0005e80000100800 */
[----:B------:R2:W-:Y:S04]  /*26c0*/  STL [R1+0x150], RZ ;  /* 0x000150ff01007387 */ /* 0x0005e80000100800 */
[----:B------:R2:W-:Y:S04]  /*26d0*/  STL [R1+0x154], RZ ;  /* 0x000154ff01007387 */ /* 0x0005e80000100800 */
[----:B------:R2:W-:Y:S04]  /*26e0*/  STL [R1+0x158], RZ ;  /* 0x000158ff01007387 */ /* 0x0005e80000100800 */
[----:B------:R2:W-:Y:S04]  /*26f0*/  STL [R1+0x15c], RZ ;  /* 0x00015cff01007387 */ /* 0x0005e80000100800 */
[----:B------:R2:W-:Y:S01]  /*2700*/  STL [R1+0x160], RZ ;  /* 0x000160ff01007387 */ /* 0x0005e20000100800 */
[----:B0-----:R-:W-:-:S03]  /*2710*/  R2UR UR11, R0 ;  /* 0x00000000000b72ca */ /* 0x001fc600000e0000 */
[----:B------:R2:W-:Y:S04]  /*2720*/  STL [R1+0x164], RZ ;  /* 0x000164ff01007387 */ /* 0x0005e80000100800 */
[----:B------:R2:W-:Y:S04]  /*2730*/  STL [R1+0x168], RZ ;  /* 0x000168ff01007387 */ /* 0x0005e80000100800 */
[----:B------:R2:W-:Y:S02]  /*2740*/  STL [R1+0x16c], RZ ;  /* 0x00016cff01007387 */ /* 0x0005e40000100800 */
[----:B------:R-:W-:-:S02]  /*2750*/  ULEA.HI UR12, UR11, UR11, URZ, 0x1 ;  /* 0x0000000b0b0c7291 */ /* 0x000fc4000f8f083f */
[----:B------:R2:W-:Y:S02]  /*2760*/  STL [R1+0x170], RZ ;  /* 0x000170ff01007387 */ /* 0x0005e40000100800 */
[----:B------:R-:W-:Y:S02]  /*2770*/  ULOP3.LUT UR16, UR12, 0x7fffe, URZ, 0xc0, !UPT ;  /* 0x0007fffe0c107892 */ /* 0x000fe4000f8ec03f */
[----:B------:R2:W-:Y:S01]  /*2780*/  STL [R1+0x174], RZ ;  /* 0x000174ff01007387 */ /* 0x0005e20000100800 */
[----:B-1----:R-:W-:Y:S02]  /*2790*/  ULEA UR12, UR18, UR17, 0x18 ;  /* 0x00000011120c7291 */ /* 0x002fe4000f8ec03f */
[----:B------:R-:W-:Y:S01]  /*27a0*/  UIADD3 UR16, UR11, -UR16, URZ ;  /* 0x800000100b107290 */ /* 0x000fe2000fffe03f */
[----:B------:R2:W-:Y:S03]  /*27b0*/  STL [R1+0x178], RZ ;  /* 0x000178ff01007387 */ /* 0x0005e60000100800 */
[----:B------:R-:W-:Y:S01]  /*27c0*/  ULEA UR16, UR16, UR12, 0xd ;  /* 0x0000000c10107291 */ /* 0x000fe2000f8e683f */
[----:B------:R2:W-:Y:S03]  /*27d0*/  STL [R1+0x17c], RZ ;  /* 0x00017cff01007387 */ /* 0x0005e60000100800 */
[----:B------:R-:W-:Y:S01]  /*27e0*/  UIADD3 UR16, UR16, 0x100, URZ ;  /* 0x0000010010107890 */ /* 0x000fe2000fffe03f */
[----:B------:R2:W-:Y:S03]  /*27f0*/  STL [R1+0x180], RZ ;  /* 0x000180ff01007387 */ /* 0x0005e60000100800 */
[----:B------:R-:W-:Y:S01]  /*2800*/  USHF.R.U32.HI UR11, URZ, 0x4, UR16 ;  /* 0x000000043f0b7899 */ /* 0x000fe20008011610 */
[----:B------:R2:W-:Y:S03]  /*2810*/  STL [R1+0x184], RZ ;  /* 0x000184ff01007387 */ /* 0x0005e60000100800 */
[----:B------:R-:W-:Y:S01]  /*2820*/  ULOP3.LUT UR11, UR11, 0x3fff, URZ, 0xc0, !UPT ;  /* 0x00003fff0b0b7892 */ /* 0x000fe2000f8ec03f */
[----:B------:R2:W-:Y:S04]  /*2830*/  STL [R1+0x188], RZ ;  /* 0x000188ff01007387 */ /* 0x0005e80000100800 */
        /* <DEDUP_REMOVED lines=28> */
[----:B------:R2:W-:Y:S01]  /*2a00*/  STL [R1+0x1fc], RZ ;  /* 0x0001fcff01007387 */ /* 0x0005e20000100800 */
[----:B------:R-:W-:Y:S05]  /*2a10*/  @!P0 BRA `(.L_x_13) ;  /* 0x0000006000a88947 */ /* 0x000fea0003800000 */
[----:B------:R-:W-:-:S06]  /*2a20*/  UISETP.NE.AND UP0, UPT, UR22, 0x3, UPT ;  /* 0x000000031600788c */ /* 0x000fcc000bf05270 */
[----:B------:R-:W-:-:S13]  /*2a30*/  PLOP3.LUT P1, PT, PT, PT, UP0, 0x80, 0x0 ;  /* 0x000000000000781c */ /* 0x000fda0003f2f008 */
[----:B------:R-:W-:Y:S05]  /*2a40*/  @!P1 BRA `(.L_x_14) ;  /* 0x0000000000049947 */ /* 0x000fea0003800000 */
[----:B------:R-:W-:Y:S01]  /*2a50*/  BPT.TRAP 0x1 ;  /* 0x000000040000795c */ /* 0x000fe20000300000 */
.L_x_14:
[----:B------:R-:W-:Y:S01]  /*2a60*/  ULEA UR6, UR5, UR12, 0x3 ;  /* 0x0000000c05067291 */ /* 0x000fe2000f8e183f */
[----:B------:R-:W-:-:S05]  /*2a70*/  IMAD.U32 R0, RZ, RZ, UR4 ;  /* 0x00000004ff007e24 */ /* 0x000fca000f8e00ff */
[----:B------:R-:W-:-:S04]  /*2a80*/  SHF.L.U32 R0, R0, 0x1f, RZ ;  /* 0x0000001f00007819 */ /* 0x000fc800000006ff */
[----:B------:R0:W1:Y:S01]  /*2a90*/  SYNCS.PHASECHK.TRANS64.TRYWAIT P0, [UR6], R0 ;  /* 0x00000000ff0075a7 */ /* 0x0000620008000146 */
[----:B------:R-:W-:Y:S05]  /*2aa0*/  @!P1 BRA `(.L_x_15) ;  /* 0x0000000000049947 */ /* 0x000fea0003800000 */
[----:B------:R-:W-:Y:S01]  /*2ab0*/  BPT.TRAP 0x1 ;  /* 0x000000040000795c */ /* 0x000fe20000300000 */
.L_x_15:
[----:B-1----:R-:W-:Y:S05]  /*2ac0*/  @P0 BRA `(.L_x_16) ;  /* 0x0000000000080947 */ /* 0x002fea0003800000 */
[----:B------:R-:W1:Y:S02]  /*2ad0*/  SYNCS.PHASECHK.TRANS64.TRYWAIT P0, [UR6], R0 ;  /* 0x00000000ff0075a7 */ /* 0x000e640008000146 */
[----:B-1----:R-:W-:Y:S05]  /*2ae0*/  @!P0 BRA `(.L_x_17) ;  /* 0x0000026c00548947 */ /* 0x002fea0003800000 */
.L_x_16:
[----:B------:R-:W-:Y:S01]  /*2af0*/  UIADD3 UR6, UR12, 0x18100, URZ ;  /* 0x000181000c067890 */ /* 0x000fe2000fffe03f */
[----:B------:R-:W-:Y:S01]  /*2b00*/  WARPGROUP.ARRIVE ;  /* 0x00000000000079c5 */ /* 0x000fe20000000000 */
[----:B------:R-:W-:Y:S02]  /*2b10*/  ULOP3.LUT UR7, UR11, 0x10000, URZ, 0xfc, !UPT ;  /* 0x000100000b077892 */ /* 0x000fe4000f8efc3f */
[----:B------:R-:W-:Y:S02]  /*2b20*/  USHF.R.U32.HI UR6, URZ, 0x4, UR6 ;  /* 0x000000043f067899 */ /* 0x000fe40008011606 */
[----:B------:R-:W-:Y:S02]  /*2b30*/  ULEA UR7, UR5, UR7, 0xb ;  /* 0x0000000705077291 */ /* 0x000fe4000f8e583f */
[----:B------:R-:W-:Y:S01]  /*2b40*/  ULOP3.LUT UR6, UR6, 0x3fff, URZ, 0xc0, !UPT ;  /* 0x00003fff06067892 */ /* 0x000fe2000f8ec03f */
[----:B------:R-:W-:Y:S01]  /*2b50*/  UMOV UR17, 0x40000040 ;  /* 0x4000004000117882 */ /* 0x000fe20000000000 */
[----:B------:R-:W-:-:S02]  /*2b60*/  UMOV UR19, 0x40000040 ;  /* 0x4000004000137882 */ /* 0x000fc40000000000 */
[----:B------:R-:W-:Y:S01]  /*2b70*/  ULOP3.LUT UR6, UR6, 0x10000, URZ, 0xfc, !UPT ;  /* 0x0001000006067892 */ /* 0x000fe2000f8efc3f */
[----:B------:R-:W-:-:S03]  /*2b80*/  UMOV UR16, UR7 ;  /* 0x0000000700107c82 */ /* 0x000fc60008000000 */
[----:B------:R-:W-:-:S07]  /*2b90*/  ULEA UR8, UR5, UR6, 0xb ;  /* 0x0000000605087291 */ /* 0x000fce000f8e583f */
[----:B------:R-:W-:Y:S02]  /*2ba0*/  UMOV UR18, UR8 ;  /* 0x0000000800127c82 */ /* 0x000fe40008000000 */
[----:B------:R-:W-:Y:S01]  /*2bb0*/  QGMMA.64x256x32.F32.E4M3.E5M2 R24, gdesc[UR16], RZ, !UPT, gsb0 ;  /* 0x03e00000101879f3 */ /* 0x000fe2000c0028ff */
[----:B------:R-:W-:Y:S01]  /*2bc0*/  UIADD3 UR16, UR7, 0x400, URZ ;  /* 0x0000040007107890 */ /* 0x000fe2000fffe03f */
[----:B------:R-:W-:Y:S01]  /*2bd0*/  UMOV UR17, 0x40000040 ;  /* 0x4000004000117882 */ /* 0x000fe20000000000 */
[----:B------:R-:W-:Y:S02]  /*2be0*/  WARPGROUP.DEPBAR.LE gsb0, 0x0 ;  /* 0x00008000000079c5 */ /* 0x000fe40000010000 */
[----:B------:R-:W-:Y:S04]  /*2bf0*/  STL.64 [R1], R24 ;  /* 0x0000001801007387 */ /* 0x000fe80000100a00 */
[----:B------:R-:W-:Y:S04]  /*2c00*/  STL.64 [R1+0x8], R26 ;  /* 0x0000081a01007387 */ /* 0x000fe80000100a00 */
        /* <DEDUP_REMOVED lines=61> */
[----:B------:R3:W-:Y:S02]  /*2fe0*/  STL.64 [R1+0x1f8], R150 ;  /* 0x0001f89601007387 */ /* 0x0007e40000100a00 */
[----:B---3--:R-:W-:-:S06]  /*2ff0*/  WARPGROUP.ARRIVE ;  /* 0x00000000000079c5 */ /* 0x008fcc0000000000 */
[----:B------:R-:W-:Y:S03]  /*3000*/  QGMMA.64x256x32.F32.E4M3.E5M2 R24, gdesc[UR16], RZ, !UPT, gsb0 ;  /* 0x03e00000101879f3 */ /* 0x000fe6000c0028ff */
[----:B------:R-:W-:Y:S02]  /*3010*/  WARPGROUP.DEPBAR.LE gsb0, 0x0 ;  /* 0x00008000000079c5 */ /* 0x000fe40000010000 */
        /* <DEDUP_REMOVED lines=63> */
[----:B------:R3:W-:Y:S04]  /*3410*/  STL.64 [R1+0x5c8], R24 ;  /* 0x0005c81801007387 */ /* 0x0007e80000100a00 */
[----:B---3--:R-:W3:Y:S04]  /*3420*/  LDL.LU.64 R24, [R1] ;  /* 0x0000000001187983 */ /* 0x008ee80000300a00 */
[----:B------:R-:W3:Y:S04]  /*3430*/  LDL.LU.64 R26, [R1+0x8] ;  /* 0x00000800011a7983 */ /* 0x000ee80000300a00 */
        /* <DEDUP_REMOVED lines=61> */
[----:B------:R-:W3:Y:S01]  /*3810*/  LDL.LU.64 R150, [R1+0x1f8] ;  /* 0x0001f80001967983 */ /* 0x000ee20000300a00 */
[----:B------:R-:W-:-:S02]  /*3820*/  UIADD3 UR16, UR7, 0x2, URZ ;  /* 0x0000000207107890 */ /* 0x000fc4000fffe03f */
[----:B------:R-:W-:Y:S01]  /*3830*/  UIADD3 UR18, UR8, 0x2, URZ ;  /* 0x0000000208127890 */ /* 0x000fe2000fffe03f */
[----:B------:R-:W-:Y:S01]  /*3840*/  UMOV UR17, 0x40000040 ;  /* 0x4000004000117882 */ /* 0x000fe20000000000 */
[----:B------:R-:W-:Y:S01]  /*3850*/  UMOV UR19, 0x40000040 ;  /* 0x4000004000137882 */ /* 0x000fe20000000000 */
[----:B---3--:R-:W-:-:S06]  /*3860*/  WARPGROUP.ARRIVE ;  /* 0x00000000000079c5 */ /* 0x008fcc0000000000 */
[----:B------:R-:W-:Y:S03]  /*3870*/  QGMMA.64x256x32.F32.E4M3.E5M2 R24, gdesc[UR16], R24, gsb0 ;  /* 0x03e00000101879f3 */ /* 0x000fe60008002818 */
[----:B------:R-:W-:Y:S02]  /*3880*/  WARPGROUP.DEPBAR.LE gsb0, 0x0 ;  /* 0x00008000000079c5 */ /* 0x000fe40000010000 */
[----:B------:R-:W-:Y:S01]  /*3890*/  STL.64 [R1], R24 ;  /* 0x0000001801007387 */ /* 0x000fe20000100a00 */
[----:B------:R-:W-:Y:S02]  /*38a0*/  IMAD.MOV.U32 R2, RZ, RZ, R150 ;  /* 0x000000ffff027224 */ /* 0x000fe400078e0096 */
[----:B01----:R-:W-:Y:S01]  /*38b0*/  IMAD.MOV.U32 R0, RZ, RZ, R151 ;  /* 0x000000ffff007224 */ /* 0x003fe200078e0097 */
[----:B------:R-:W-:Y:S01]  /*38c0*/  STL.64 [R1+0x8], R26 ;  /* 0x0000081a01007387 */ /* 0x000fe20000100a00 */
[----:B------:R-:W-:-:S02]  /*38d0*/  IMAD.MOV.U32 R4, RZ, RZ, R148 ;  /* 0x000000ffff047224 */ /* 0x000fc400078e0094 */
[----:B------:R-:W-:Y:S01]  /*38e0*/  IMAD.MOV.U32 R3, RZ, RZ, R149 ;  /* 0x000000ffff037224 */ /* 0x000fe200078e0095 */
[----:B------:R-:W-:Y:S01]  /*38f0*/  STL.64 [R1+0x10], R28 ;  /* 0x0000101c01007387 */ /* 0x000fe20000100a00 */
[----:B------:R-:W-:Y:S02]  /*3900*/  IMAD.MOV.U32 R6, RZ, RZ, R146 ;  /* 0x000000ffff067224 */ /* 0x000fe400078e0092 */
[----:B------:R-:W-:Y:S01]  /*3910*/  IMAD.MOV.U32 R5, RZ, RZ, R147 ;  /* 0x000000ffff057224 */ /* 0x000fe200078e0093 */
[----:B------:R-:W-:Y:S01]  /*3920*/  STL.64 [R1+0x18], R30 ;  /* 0x0000181e01007387 */ /* 0x000fe20000100a00 */
[----:B------:R-:W-:Y:S02]  /*3930*/  IMAD.MOV.U32 R8, RZ, RZ, R144 ;  /* 0x000000ffff087224 */ /* 0x000fe400078e0090 */
[----:B------:R-:W-:Y:S01]  /*3940*/  IMAD.MOV.U32 R7, RZ, RZ, R145 ;  /* 0x000000ffff077224 */ /* 0x000fe200078e0091 */
        /* <DEDUP_REMOVED lines=18> */
[----:B------:R0:W-:Y:S01]  /*3a70*/  STL [R1+0x50], R44 ;  /* 0x0000502c01007387 */ /* 0x0001e20000100800 */
[----:B------:R-:W-:-:S02]  /*3a80*/  IMAD.MOV.U32 R22, RZ, RZ, R130 ;  /* 0x000000ffff167224 */ /* 0x000fc400078e0082 */
[----:B------:R-:W-:Y:S01]  /*3a90*/  IMAD.MOV.U32 R21, RZ, RZ, R131 ;  /* 0x000000ffff157224 */ /* 0x000fe200078e0083 */
[----:B------:R-:W3:Y:S01]  /*3aa0*/  LDL.LU.64 R150, [R1+0x7c0] ;  /* 0x0007c00001967983 */ /* 0x000ee20000300a00 */
[----:B------:R-:W-:Y:S02]  /*3ab0*/  IMAD.MOV.U32 R212, RZ, RZ, R128 ;  /* 0x000000ffffd47224 */ /* 0x000fe400078e0080 */
[----:B------:R-:W-:Y:S01]  /*3ac0*/  IMAD.MOV.U32 R23, RZ, RZ, R129 ;  /* 0x000000ffff177224 */ /* 0x000fe200078e0081 */
[----:B------:R-:W3:Y:S01]  /*3ad0*/  LDL.LU.64 R148, [R1+0x7b8] ;  /* 0x0007b80001947983 */ /* 0x000ee20000300a00 */
[----:B------:R-:W-:Y:S02]  /*3ae0*/  IMAD.MOV.U32 R210, RZ, RZ, R126 ;  /* 0x000000ffffd27224 */ /* 0x000fe400078e007e */
[----:B------:R-:W-:Y:S01]  /*3af0*/  IMAD.MOV.U32 R211, RZ, RZ, R127 ;  /* 0x000000ffffd37224 */ /* 0x000fe200078e007f */
[----:B------:R-:W3:Y:S01]  /*3b00*/  LDL.LU.64 R146, [R1+0x7b0] ;  /* 0x0007b00001927983 */ /* 0x000ee20000300a00 */
        /* <DEDUP_REMOVED lines=120> */
[----:B------:R-:W-:-:S03]  /*4290*/  IMAD.MOV.U32 R235, RZ, RZ, R45 ;  /* 0x000000ffffeb7224 */ /* 0x000fc600078e002d */
        /* <DEDUP_REMOVED lines=10> */
[----:B0-----:R-:W3:Y:S04]  /*4340*/  LDL.LU.64 R44, [R1+0x618] ;  /* 0x00061800012c7983 */ /* 0x001ee80000300a00 */
        /* <DEDUP_REMOVED lines=10> */
[----:B------:R-:W-:Y:S01]  /*43f0*/  UIADD3 UR16, UR7, 0x402, URZ ;  /* 0x0000040207107890 */ /* 0x000fe2000fffe03f */
[----:B------:R-:W-:Y:S01]  /*4400*/  UMOV UR17, 0x40000040 ;  /* 0x4000004000117882 */ /* 0x000fe20000000000 */
[----:B---3--:R-:W-:-:S07]  /*4410*/  WARPGROUP.ARRIVE ;  /* 0x00000000000079c5 */ /* 0x008fce0000000000 */
[----:B------:R-:W-:Y:S03]  /*4420*/  QGMMA.64x256x32.F32.E4M3.E5M2 R24, gdesc[UR16], R24, gsb0 ;  /* 0x03e00000101879f3 */ /* 0x000fe60008002818 */
        /* <DEDUP_REMOVED lines=23> */
[----:B0-----:R-:W3:Y:S04]  /*45a0*/  LDL.LU R108, [R1] ;  /* 0x00000000016c7983 */ /* 0x001ee80000300800 */
[----:B------:R-:W3:Y:S04]  /*45b0*/  LDL.LU R109, [R1+0x4] ;  /* 0x00000400016d7983 */ /* 0x000ee80000300800 */
        /* <DEDUP_REMOVED lines=18> */
[----:B------:R-:W3:Y:S01]  /*46e0*/  LDL.LU R128, [R1+0x50] ;  /* 0x0000500001807983 */ /* 0x000ee20000300800 */
[----:B------:R-:W-:-:S02]  /*46f0*/  IMAD.MOV.U32 R129, RZ, RZ, R235 ;  /* 0x000000ffff817224 */ /* 0x000fc400078e00eb */
[----:B------:R-:W-:Y:S02]  /*4700*/  IMAD.MOV.U32 R130, RZ, RZ, R234 ;  /* 0x000000ffff827224 */ /* 0x000fe400078e00ea */
[----:B------:R-:W-:Y:S02]  /*4710*/  IMAD.MOV.U32 R131, RZ, RZ, R233 ;  /* 0x000000ffff837224 */ /* 0x000fe400078e00e9 */
[----:B------:R-:W-:Y:S02]  /*4720*/  IMAD.MOV.U32 R132, RZ, RZ, R232 ;  /* 0x000000ffff847224 */ /* 0x000fe400078e00e8 */
[----:B------:R-:W-:Y:S02]  /*4730*/  IMAD.MOV.U32 R133, RZ, RZ, R231 ;  /* 0x000000ffff857224 */ /* 0x000fe400078e00e7 */
[----:B------:R-:W-:Y:S02]  /*4740*/  IMAD.MOV.U32 R134, RZ, RZ, R230 ;  /* 0x000000ffff867224 */ /* 0x000fe400078e00e6 */
        /* <DEDUP_REMOVED lines=39> */
[----:B------:R-:W-:Y:S01]  /*49c0*/  IMAD.MOV.U32 R235, RZ, RZ, R0 ;  /* 0x000000ffffeb7224 */ /* 0x000fe200078e0000 */
[----:B------:R-:W-:Y:S02]  /*49d0*/  UIADD3 UR16, UR7, 0x4, URZ ;  /* 0x0000000407107890 */ /* 0x000fe4000fffe03f */
[----:B------:R-:W-:Y:S01]  /*49e0*/  UIADD3 UR18, UR8, 0x4, URZ ;  /* 0x0000000408127890 */ /* 0x000fe2000fffe03f */
[----:B------:R-:W-:Y:S01]  /*49f0*/  UMOV UR17, 0x40000040 ;  /* 0x4000004000117882 */ /* 0x000fe20000000000 */
[----:B------:R-:W-:Y:S01]  /*4a00*/  UMOV UR19, 0x40000040 ;  /* 0x4000004000137882 */ /* 0x000fe20000000000 */
[----:B---3--:R-:W-:-:S06]  /*4a10*/  WARPGROUP.ARRIVE ;  /* 0x00000000000079c5 */ /* 0x008fcc0000000000 */
[----:B------:R-:W-:Y:S03]  /*4a20*/  QGMMA.64x256x32.F32.E4M3.E5M2 R108, gdesc[UR16], R108, gsb0 ;  /* 0x03e00000106c79f3 */ /* 0x000fe6000800286c */
        /* <DEDUP_REMOVED lines=183> */
[----:B0-----:R-:W3:Y:S04]  /*55a0*/  LDL.LU.64 R108, [R1] ;  /* 0x00000000016c7983 */ /* 0x001ee80000300a00 */
        /* <DEDUP_REMOVED lines=183> */
[----:B------:R-:W-:-:S02]  /*6120*/  UMOV UR17, 0x40000040 ;  /* 0x4000004000117882 */ /* 0x000fc40000000000 */
[----:B------:R0:W-:Y:S01]  /*6130*/  STL [R1+0x2d0], RZ ;  /* 0x0002d0ff01007387 */ /* 0x0001e20000100800 */
[----:B------:R-:W-:-:S03]  /*6140*/  ULDC UR7, c[0x0][0x50c] ;  /* 0x0001430000077ab9 */ /* 0x000fc60000000800 */
        /* <DEDUP_REMOVED lines=37> */
[----:B---3--:R-:W-:-:S06]  /*63a0*/  WARPGROUP.ARRIVE ;  /* 0x00000000000079c5 */ /* 0x008fcc0000000000 */
[----:B------:R-:W-:Y:S01]  /*63b0*/  QGMMA.64x256x32.F32.E4M3.E5M2 R24, gdesc[UR16], R24, gsb0 ;  /* 0x03e00000101879f3 */ /* 0x000fe20008002818 */
[----:B------:R0:W-:Y:S04]  /*63c0*/  STL [R1+0x238], RZ ;  /* 0x000238ff01007387 */ /* 0x0001e80000100800 */
[----:B------:R0:W-:Y:S04]  /*63d0*/  STL [R1+0x234], RZ ;  /* 0x000234ff01007387 */ /* 0x0001e80000100800 */
[----:B------:R0:W-:Y:S04]  /*63e0*/  STL [R1+0x230], RZ ;  /* 0x000230ff01007387 */ /* 0x0001e80000100800 */
[----:B------:R0:W-:Y:S04]  /*63f0*/  STL [R1+0x22c], RZ ;  /* 0x00022cff01007387 */ /* 0x0001e80000100800 */
[----:B------:R0:W-:Y:S04]  /*6400*/  STL [R1+0x228], RZ ;  /* 0x000228ff01007387 */ /* 0x0001e80000100800 */
[----:B------:R0:W-:Y:S01]  /*6410*/  STL [R1+0x224], RZ ;  /* 0x000224ff01007387 */ /* 0x0001e20000100800 */
[----:B------:R-:W-:-:S03]  /*6420*/  UISETP.NE.AND UP0, UPT, UR7, 0x4, UPT ;  /* 0x000000040700788c */ /* 0x000fc6000bf05270 */
[----:B------:R0:W-:Y:S04]  /*6430*/  STL [R1+0x220], RZ ;  /* 0x000220ff01007387 */ /* 0x0001e80000100800 */
[----:B------:R0:W-:Y:S04]  /*6440*/  STL [R1+0x21c], RZ ;  /* 0x00021cff01007387 */ /* 0x0001e80000100800 */
[----:B------:R0:W-:Y:S04]  /*6450*/  STL [R1+0x218], RZ ;  /* 0x000218ff01007387 */ /* 0x0001e80000100800 */
[----:B------:R0:W-:Y:S01]  /*6460*/  STL [R1+0x214], RZ ;  /* 0x000214ff01007387 */ /* 0x0001e20000100800 */
[----:B------:R-:W-:-:S03]  /*6470*/  USEL UR7, URZ, 0x1, UP0 ;  /* 0x000000013f077887 */ /* 0x000fc60008000000 */
[----:B------:R0:W-:Y:S04]  /*6480*/  STL [R1+0x210], RZ ;  /* 0x000210ff01007387 */ /* 0x0001e80000100800 */
[----:B------:R0:W-:Y:S04]  /*6490*/  STL [R1+0x20c], RZ ;  /* 0x00020cff01007387 */ /* 0x0001e80000100800 */
[----:B------:R0:W-:Y:S04]  /*64a0*/  STL [R1+0x208], RZ ;  /* 0x000208ff01007387 */ /* 0x0001e80000100800 */
[----:B------:R0:W-:Y:S04]  /*64b0*/  STL [R1+0x204], RZ ;  /* 0x000204ff01007387 */ /* 0x0001e80000100800 */
[----:B------:R0:W-:Y:S01]  /*64c0*/  STL [R1+0x200], RZ ;  /* 0x000200ff01007387 */ /* 0x0001e20000100800 */
[----:B------:R-:W-:Y:S01]  /*64d0*/  ISETP.NE.AND P0, PT, RZ, UR7, PT ;  /* 0x00000007ff007c0c */ /* 0x000fe2000bf05270 */
[----:B------:R-:W-:Y:S01]  /*64e0*/  UMOV UR6, 0x4 ;  /* 0x0000000400067882 */ /* 0x000fe20000000000 */
[----:B------:R-:W-:Y:S01]  /*64f0*/  IMAD.MOV.U32 R0, RZ, RZ, R235 ;  /* 0x000000ffff007224 */ /* 0x000fe200078e00eb */
[----:B------:R-:W-:-:S02]  /*6500*/  CS2R R236, SRZ ;  /* 0x0000000000ec7805 */ /* 0x000fc4000001ff00 */
[----:B-1----:R-:W-:Y:S02]  /*6510*/  CS2R R234, SRZ ;  /* 0x0000000000ea7805 */ /* 0x002fe4000001ff00 */
[----:B------:R-:W-:Y:S02]  /*6520*/  CS2R R232, SRZ ;  /* 0x0000000000e87805 */ /* 0x000fe4000001ff00 */
[----:B------:R-:W-:Y:S02]  /*6530*/  CS2R R230, SRZ ;  /* 0x0000000000e67805 */ /* 0x000fe4000001ff00 */
[----:B------:R-:W-:Y:S02]  /*6540*/  CS2R R228, SRZ ;  /* 0x0000000000e47805 */ /* 0x000fe4000001ff00 */
[----:B------:R-:W-:Y:S02]  /*6550*/  CS2R R226, SRZ ;  /* 0x0000000000e27805 */ /* 0x000fe4000001ff00 */
[----:B------:R-:W-:-:S02]  /*6560*/  CS2R R224, SRZ ;  /* 0x0000000000e07805 */ /* 0x000fc4000001ff00 */
[----:B------:R-:W-:Y:S02]  /*6570*/  CS2R R222, SRZ ;  /* 0x0000000000de7805 */ /* 0x000fe4000001ff00 */
        /* <DEDUP_REMOVED lines=45> */
[----:B------:R-:W-:Y:S01]  /*6850*/  CS2R R2, SRZ ;  /* 0x0000000000027805 */ /* 0x000fe2000001ff00 */
[----:B------:R-:W-:Y:S02]  /*6860*/  WARPGROUP.DEPBAR.LE gsb0, 0x0 ;  /* 0x00008000000079c5 */ /* 0x000fe40000010000 */
[----:B0-----:R-:W-:Y:S05]  /*6870*/  @!P0 BRA `(.L_x_18) ;  /* 0x0000002000f88947 */ /* 0x001fea0003800000 */
[----:B------:R-:W3:Y:S04]  /*6880*/  LDL R2, [R1] ;  /* 0x0000000001027983 */ /* 0x000ee80000100800 */
[----:B------:R-:W4:Y:S04]  /*6890*/  LDL R3, [R1+0x4] ;  /* 0x0000040001037983 */ /* 0x000f280000100800 */
[----:B------:R-:W5:Y:S04]  /*68a0*/  LDL R4, [R1+0x8] ;  /* 0x0000080001047983 */ /* 0x000f680000100800 */
[----:B------:R-:W2:Y:S04]  /*68b0*/  LDL R5, [R1+0xc] ;  /* 0x00000c0001057983 */ /* 0x000ea80000100800 */
        /* <DEDUP_REMOVED lines=102> */
[----:B------:R0:W-:Y:S04]  /*6f20*/  STL [R1+0x4b8], R131 ;  /* 0x0004b88301007387 */ /* 0x0001e80000100800 */
[----:B0-----:R-:W2:Y:S04]  /*6f30*/  LDL R131, [R1+0x1a8] ;  /* 0x0001a80001837983 */ /* 0x001ea80000100800 */
        /* <DEDUP_REMOVED lines=39> */
[----:B0-----:R-:W2:Y:S01]  /*71b0*/  LDL R151, [R1+0x1f8] ;  /* 0x0001f80001977983 */ /* 0x001ea20000100800 */
[----:B------:R-:W-:-:S01]  /*71c0*/  FADD R0, RZ, R0 ;  /* 0x00000000ff007221 */ /* 0x000fc20000000000 */
[----:B---3--:R-:W-:Y:S01]  /*71d0*/  FADD R2, RZ, R2 ;  /* 0x00000002ff027221 */ /* 0x008fe20000000000 */
[----:B----4-:R-:W-:-:S01]  /*71e0*/  FADD R3, RZ, R3 ;  /* 0x00000003ff037221 */ /* 0x010fc20000000000 */
[----:B-----5:R-:W-:Y:S01]  /*71f0*/  FADD R4, RZ, R4 ;  /* 0x00000004ff047221 */ /* 0x020fe20000000000 */
[----:B--2---:R-:W-:-:S01]  /*7200*/  FADD R5, RZ, R5 ;  /* 0x00000005ff057221 */ /* 0x004fc20000000000 */
[----:B------:R-:W-:Y:S01]  /*7210*/  FADD R6, RZ, R6 ;  /* 0x00000006ff067221 */ /* 0x000fe20000000000 */
[----:B------:R-:W-:-:S01]  /*7220*/  FADD R7, RZ, R7 ;  /* 0x00000007ff077221 */ /* 0x000fc20000000000 */
        /* <DEDUP_REMOVED lines=14> */
[----:B------:R-:W2:Y:S01]  /*7310*/  LDL.LU R131, [R1+0x4b8] ;  /* 0x0004b80001837983 */ /* 0x000ea20000300800 */
        /* <DEDUP_REMOVED lines=13> */
[----:B------:R-:W3:Y:S01]  /*73f0*/  LDL.LU R132, [R1+0x4b4] ;  /* 0x0004b40001847983 */ /* 0x000ee20000300800 */
        /* <DEDUP_REMOVED lines=16> */
[----:B------:R0:W-:Y:S01]  /*7500*/  STL [R1+0x200], R133 ;  /* 0x0002008501007387 */ /* 0x0001e20000100800 */
        /* <DEDUP_REMOVED lines=9> */
[----:B0-----:R-:W4:Y:S01]  /*75a0*/  LDL.LU R133, [R1+0x4b0] ;  /* 0x0004b00001857983 */ /* 0x001f220000300800 */
[----:B------:R-:W-:-:S01]  /*75b0*/  FADD R184, RZ, R184 ;  /* 0x000000b8ffb87221 */ /* 0x000fc20000000000 */
[----:B------:R-:W-:Y:S01]  /*75c0*/  FADD R185, RZ, R185 ;  /* 0x000000b9ffb97221 */ /* 0x000fe20000000000 */
[----:B------:R-:W-:-:S01]  /*75d0*/  FADD R186, RZ, R186 ;  /* 0x000000baffba7221 */ /* 0x000fc20000000000 */
        /* <DEDUP_REMOVED lines=10> */
[----:B0-----:R-:W5:Y:S01]  /*7680*/  LDL.LU R134, [R1+0x4ac] ;  /* 0x0004ac0001867983 */ /* 0x001f620000300800 */
        /* <DEDUP_REMOVED lines=52> */
[----:B0-----:R-:W5:Y:S04]  /*79d0*/  LDL.LU R138, [R1+0x49c] ;  /* 0x00049c00018a7983 */ /* 0x001f680000300800 */
[----:B------:R0:W-:Y:S01]  /*79e0*/  STL [R1+0x218], R139 ;  /* 0x0002188b01007387 */ /* 0x0001e20000100800 */
[----:B------:R-:W-:-:S03]  /*79f0*/  FADD R140, RZ, R140 ;  /* 0x0000008cff8c7221 */ /* 0x000fc60000000000 */
        /* <DEDUP_REMOVED lines=34> */
[----:B------:R0:W-:Y:S04]  /*7c20*/  STL [R1+0x248], R151 ;  /* 0x0002489701007387 */ /* 0x0001e80000100800 */
[----:B0-----:R-:W5:Y:S04]  /*7c30*/  LDL.LU R151, [R1+0x468] ;  /* 0x0004680001977983 */ /* 0x001f680000300800 */
[----:B------:R0:W-:Y:S02]  /*7c40*/  STL [R1+0x24c], R0 ;  /* 0x00024c0001007387 */ /* 0x0001e40000100800 */
[----:B0-----:R-:W-:-:S05]  /*7c50*/  FADD R0, RZ, R24 ;  /* 0x00000018ff007221 */ /* 0x001fca0000000000 */
        /* <DEDUP_REMOVED lines=213> */
[----:B--2---:R-:W-:-:S05]  /*89b0*/  FADD R0, RZ, R131 ;  /* 0x00000083ff007221 */ /* 0x004fca0000000000 */
[----:B------:R3:W-:Y:S02]  /*89c0*/  STL [R1+0x3fc], R0 ;  /* 0x0003fc0001007387 */ /* 0x0007e40000100800 */
[----:B---3--:R-:W-:-:S05]  /*89d0*/  FADD R0, RZ, R132 ;  /* 0x00000084ff007221 */ /* 0x008fca0000000000 */
[----:B------:R4:W-:Y:S02]  /*89e0*/  STL [R1+0x400], R0 ;  /* 0x0004000001007387 */ /* 0x0009e40000100800 */
[----:B----4-:R-:W-:-:S05]  /*89f0*/  FADD R0, RZ, R133 ;  /* 0x00000085ff007221 */ /* 0x010fca0000000000 */
[----:B------:R5:W-:Y:S02]  /*8a00*/  STL [R1+0x404], R0 ;  /* 0x0004040001007387 */ /* 0x000be40000100800 */
[----:B-----5:R-:W-:-:S05]  /*8a10*/  FADD R0, RZ, R134 ;  /* 0x00000086ff007221 */ /* 0x020fca0000000000 */
        /* <DEDUP_REMOVED lines=34> */
[----:B------:R0:W-:Y:S01]  /*8c40*/  STL [R1+0x44c], R0 ;  /* 0x00044c0001007387 */ /* 0x0001e20000100800 */
[----:B------:R-:W-:-:S05]  /*8c50*/  UMOV UR6, URZ ;  /* 0x0000003f00067c82 */ /* 0x000fca0008000000 */
.L_x_18:
[----:B------:R-:W-:Y:S01]  /*8c60*/  UIADD3 UR23, UR5, 0x1, URZ ;  /* 0x0000000105177890 */ /* 0x000fe2000fffe03f */
[----:B------:R-:W-:-:S03]  /*8c70*/  UMOV UR8, 0x1 ;  /* 0x0000000100087882 */ /* 0x000fc60000000000 */
[----:B------:R-:W-:-:S04]  /*8c80*/  UISETP.NE.AND UP0, UPT, UR23, 0x3, UPT ;  /* 0x000000031700788c */ /* 0x000fc8000bf05270 */
[----:B------:R-:W-:Y:S02]  /*8c90*/  USEL UR24, URZ, 0x1, UP0 ;  /* 0x000000013f187887 */ /* 0x000fe40008000000 */
[----:B------:R-:W-:Y:S02]  /*8ca0*/  USEL UR23, UR23, URZ, UP0 ;  /* 0x0000003f17177287 */ /* 0x000fe40008000000 */
[----:B------:R-:W-:-:S12]  /*8cb0*/  ULOP3.LUT UR24, UR4, UR24, URZ, 0x3c, !UPT ;  /* 0x0000001804187292 */ /* 0x000fd8000f8e3c3f */
.L_x_13:
[----:B------:R-:W-:-:S04]  /*8cc0*/  UISETP.LT.AND UP0, UPT, UR10, 0x1, UPT ;  /* 0x000000010a00788c */ /* 0x000fc8000bf01270 */
[----:B------:R-:W-:-:S04]  /*8cd0*/  USEL UR16, UR10, 0x1, UP0 ;  /* 0x000000010a107887 */ /* 0x000fc80008000000 */
[----:B------:R-:W-:-:S04]  /*8ce0*/  UIADD3 UR26, UR10, -UR16, URZ ;  /* 0x800000100a1a7290 */ /* 0x000fc8000fffe03f */
[----:B------:R-:W-:-:S06]  /*8cf0*/  UISETP.GE.AND UP0, UPT, UR26, 0x1, UPT ;  /* 0x000000011a00788c */ /* 0x000fcc000bf06270 */
[----:B------:R-:W-:-:S13]  /*8d00*/  PLOP3.LUT P0, PT, PT, PT, UP0, 0x80, 0x0 ;  /* 0x000000000000781c */ /* 0x000fda0003f0f008 */
[----:B------:R-:W-:Y:S05]  /*8d10*/  @!P0 BRA `(.L_x_19) ;  /* 0x0000008800848947 */ /* 0x000fea0003800000 */
[----:B------:R-:W-:Y:S01]  /*8d20*/  UMOV UR25, UR5 ;  /* 0x0000000500197c82 */ /* 0x000fe20008000000 */
[----:B------:R-:W-:-:S05]  /*8d30*/  ULDC UR27, c[0x0][0x50c] ;  /* 0x00014300001b7ab9 */ /* 0x000fca0000000800 */
.L_x_27:
[----:B------:R-:W-:-:S06]  /*8d40*/  UISETP.NE.AND UP0, UPT, UR22, 0x3, UPT ;  /* 0x000000031600788c */ /* 0x000fcc000bf05270 */
[----:B------:R-:W-:-:S13]  /*8d50*/  PLOP3.LUT P1, PT, PT, PT, UP0, 0x80, 0x0 ;  /* 0x000000000000781c */ /* 0x000fda0003f2f008 */
[----:B-----5:R-:W-:Y:S05]  /*8d60*/  @!P1 BRA `(.L_x_20) ;  /* 0x0000000000049947 */ /* 0x020fea0003800000 */
[----:B------:R-:W-:Y:S01]  /*8d70*/  BPT.TRAP 0x1 ;  /* 0x000000040000795c */ /* 0x000fe20000300000 */
.L_x_20:
[----:B------:R-:W1:Y:S01]  /*8d80*/  S2UR UR16, SR_CgaCtaId ;  /* 0x00000000001079c3 */ /* 0x000e620000008800 */
[----:B------:R-:W-:Y:S01]  /*8d90*/  UMOV UR12, 0x400 ;  /* 0x00000400000c7882 */ /* 0x000fe20000000000 */
[----:B0-----:R-:W-:-:S05]  /*8da0*/  IMAD.U32 R0, RZ, RZ, UR24 ;  /* 0x00000018ff007e24 */ /* 0x001fca000f8e00ff */
[----:B------:R-:W-:Y:S01]  /*8db0*/  SHF.L.U32 R0, R0, 0x1f, RZ ;  /* 0x0000001f00007819 */ /* 0x000fe200000006ff */
[----:B-1----:R-:W-:-:S04]  /*8dc0*/  ULEA UR12, UR16, UR12, 0x18 ;  /* 0x0000000c100c7291 */ /* 0x002fc8000f8ec03f */
[----:B------:R-:W-:-:S09]  /*8dd0*/  ULEA UR16, UR23, UR12, 0x3 ;  /* 0x0000000c17107291 */ /* 0x000fd2000f8e183f */
[----:B------:R0:W1:Y:S01]  /*8de0*/  SYNCS.PHASECHK.TRANS64.TRYWAIT P0, [UR16], R0 ;  /* 0x00000000ff0075a7 */ /* 0x0000620008000150 */
[----:B------:R-:W-:Y:S05]  /*8df0*/  @!P1 BRA `(.L_x_21) ;  /* 0x0000000000049947 */ /* 0x000fea0003800000 */
[----:B------:R-:W-:Y:S01]  /*8e00*/  BPT.TRAP 0x1 ;  /* 0x000000040000795c */ /* 0x000fe20000300000 */
.L_x_21:
[----:B-1----:R-:W-:Y:S05]  /*8e10*/  @P0 BRA `(.L_x_22) ;  /* 0x0000000000080947 */ /* 0x002fea0003800000 */
[----:B------:R-:W1:Y:S02]  /*8e20*/  SYNCS.PHASECHK.TRANS64.TRYWAIT P0, [UR16], R0 ;  /* 0x00000000ff0075a7 */ /* 0x000e640008000150 */
[----:B-1----:R-:W-:Y:S05]  /*8e30*/  @!P0 BRA `(.L_x_23) ;  /* 0x0000020800988947 */ /* 0x002fea0003800000 */
.L_x_22:
        /* <DEDUP_REMOVED lines=64> */
[----:B-1----:R-:W3:Y:S04]  /*9240*/  LDL.LU.64 R108, [R1] ;  /* 0x00000000016c7983 */ /* 0x002ee80000300a00 */
        /* <DEDUP_REMOVED lines=64> */
[----:B------:R-:W-:Y:S01]  /*9650*/  UISETP.NE.AND UP0, UPT, UR7, URZ, UPT ;  /* 0x0000003f0700728c */ /* 0x000fe2000bf05270 */
[----:B------:R-:W-:Y:S01]  /*9660*/  STL [R1+0x8bc], R23 ;  /* 0x0008bc1701007387 */ /* 0x000fe20000100800 */
[----:B------:R-:W-:Y:S02]  /*9670*/  USHF.R.U32.HI UR16, URZ, 0x4, UR16 ;  /* 0x000000043f107899 */ /* 0x000fe40008011610 */
[----:B------:R-:W-:Y:S01]  /*9680*/  USEL UR8, UR8, URZ, !UP0 ;  /* 0x0000003f08087287 */ /* 0x000fe2000c000000 */
[----:B------:R-:W-:Y:S01]  /*9690*/  STL [R1+0x8b8], R22 ;  /* 0x0008b81601007387 */ /* 0x000fe20000100800 */
[----:B------:R-:W-:Y:S02]  /*96a0*/  ULOP3.LUT UR16, UR16, 0x3fff, URZ, 0xc0, !UPT ;  /* 0x00003fff10107892 */ /* 0x000fe4000f8ec03f */
[----:B------:R-:W-:Y:S01]  /*96b0*/  UISETP.NE.U32.AND UP0, UPT, UR8, URZ, UPT ;  /* 0x0000003f0800728c */ /* 0x000fe2000bf05070 */
[----:B------:R-:W-:Y:S01]  /*96c0*/  STL [R1+0x8b4], R21 ;  /* 0x0008b41501007387 */ /* 0x000fe20000100800 */
[----:B------:R-:W-:-:S02]  /*96d0*/  ULOP3.LUT UR7, UR11, 0x10000, URZ, 0xfc, !UPT ;  /* 0x000100000b077892 */ /* 0x000fc4000f8efc3f */
[----:B------:R-:W-:Y:S01]  /*96e0*/  ULOP3.LUT UR8, UR16, 0x10000, URZ, 0xfc, !UPT ;  /* 0x0001000010087892 */ /* 0x000fe2000f8efc3f */
[----:B------:R-:W-:Y:S01]  /*96f0*/  STL [R1+0x8b0], R20 ;  /* 0x0008b01401007387 */ /* 0x000fe20000100800 */
[----:B------:R-:W-:Y:S02]  /*9700*/  ULEA UR7, UR23, UR7, 0xb ;  /* 0x0000000717077291 */ /* 0x000fe4000f8e583f */
[----:B------:R-:W-:Y:S01]  /*9710*/  ULEA UR8, UR23, UR8, 0xb ;  /* 0x0000000817087291 */ /* 0x000fe2000f8e583f */
[----:B------:R-:W-:Y:S01]  /*9720*/  STL [R1+0x8ac], R19 ;  /* 0x0008ac1301007387 */ /* 0x000fe20000100800 */
[----:B------:R-:W-:Y:S01]  /*9730*/  UMOV UR17, 0x40000040 ;  /* 0x4000004000117882 */ /* 0x000fe20000000000 */
[----:B------:R-:W-:Y:S02]  /*9740*/  UMOV UR19, 0x40000040 ;  /* 0x4000004000137882 */ /* 0x000fe40000000000 */
[----:B------:R-:W-:Y:S01]  /*9750*/  UMOV UR16, UR7 ;  /* 0x0000000700107c82 */ /* 0x000fe20008000000 */
[----:B------:R-:W-:Y:S01]  /*9760*/  STL [R1+0x8a8], R18 ;  /* 0x0008a81201007387 */ /* 0x000fe20000100800 */
[----:B------:R-:W-:-:S03]  /*9770*/  UMOV UR18, UR8 ;  /* 0x0000000800127c82 */ /* 0x000fc60008000000 */
[----:B------:R-:W-:Y:S04]  /*9780*/  STL [R1+0x8a4], R17 ;  /* 0x0008a41101007387 */ /* 0x000fe80000100800 */
        /* <DEDUP_REMOVED lines=14> */
[----:B-----5:R-:W-:Y:S01]  /*9870*/  STL [R1+0x868], R2 ;  /* 0x0008680201007387 */ /* 0x020fe20000100800 */
[----:B---3--:R-:W-:-:S06]  /*9880*/  WARPGROUP.ARRIVE ;  /* 0x00000000000079c5 */ /* 0x008fcc0000000000 */
[----:B------:R-:W-:Y:S03]  /*9890*/  QGMMA.64x256x32.F32.E4M3.E5M2 R108, gdesc[UR16], R108, UP0, gsb0 ;  /* 0x03e00000106c79f3 */ /* 0x000fe6000b80286c */
        /* <DEDUP_REMOVED lines=65> */
[----:B-1----:R-:W3:Y:S04]  /*9cb0*/  LDL.LU.64 R234, [R1+0xcb8] ;  /* 0x000cb80001ea7983 */ /* 0x002ee80000300a00 */
[----:B------:R-:W4:Y:S04]  /*9cc0*/  LDL.LU.64 R232, [R1+0xcb0] ;  /* 0x000cb00001e87983 */ /* 0x000f280000300a00 */
[----:B------:R-:W2:Y:S04]  /*9cd0*/  LDL.LU.64 R230, [R1+0xca8] ;  /* 0x000ca80001e67983 */ /* 0x000ea80000300a00 */
        /* <DEDUP_REMOVED lines=60> */
[----:B------:R-:W2:Y:S01]  /*a0a0*/  LDL.LU.64 R108, [R1+0xac0] ;  /* 0x000ac000016c7983 */ /* 0x000ea20000300a00 */
[----:B------:R-:W-:Y:S01]  /*a0b0*/  UIADD3 UR16, UR7, 0x400, URZ ;  /* 0x0000040007107890 */ /* 0x000fe2000fffe03f */
[----:B------:R-:W-:-:S02]  /*a0c0*/  UMOV UR17, 0x40000040 ;  /* 0x4000004000117882 */ /* 0x000fc40000000000 */
[----:B---3--:R-:W-:Y:S04]  /*a0d0*/  STL.64 [R1+0xab8], R234 ;  /* 0x000ab8ea01007387 */ /* 0x008fe80000100a00 */
[----:B----4-:R-:W-:Y:S04]  /*a0e0*/  STL.64 [R1+0xab0], R232 ;  /* 0x000ab0e801007387 */ /* 0x010fe80000100a00 */
[----:B--2---:R-:W-:Y:S04]  /*a0f0*/  STL.64 [R1+0xaa8], R230 ;  /* 0x000aa8e601007387 */ /* 0x004fe80000100a00 */
        /* <DEDUP_REMOVED lines=38> */
[----:B------:R-:W-:Y:S01]  /*a360*/  STL.64 [R1+0x970], R152 ;  /* 0x0009709801007387 */ /* 0x000fe20000100a00 */
[----:B------:R-:W-:-:S06]  /*a370*/  WARPGROUP.ARRIVE ;  /* 0x00000000000079c5 */ /* 0x000fcc0000000000 */
[----:B------:R-:W-:Y:S03]  /*a380*/  QGMMA.64x256x32.F32.E4M3.E5M2 R24, gdesc[UR16], R24, UP0, gsb0 ;  /* 0x03e00000101879f3 */ /* 0x000fe6000b802818 */
        /* <DEDUP_REMOVED lines=23> */
[----:B-1----:R-:W2:Y:S04]  /*a500*/  LDL.LU.64 R108, [R1] ;  /* 0x00000000016c7983 */ /* 0x002ea80000300a00 */
        /* <DEDUP_REMOVED lines=63> */
[----:B------:R-:W-:-:S02]  /*a900*/  UIADD3 UR16, UR7, 0x2, URZ ;  /* 0x0000000207107890 */ /* 0x000fc4000fffe03f */
[----:B------:R-:W-:Y:S01]  /*a910*/  UIADD3 UR18, UR8, 0x2, URZ ;  /* 0x0000000208127890 */ /* 0x000fe2000fffe03f */
[----:B------:R-:W-:Y:S01]  /*a920*/  UMOV UR17, 0x40000040 ;  /* 0x4000004000117882 */ /* 0x000fe20000000000 */
[----:B------:R-:W-:Y:S01]  /*a930*/  UMOV UR19, 0x40000040 ;  /* 0x4000004000137882 */ /* 0x000fe20000000000 */
[----:B--2---:R-:W-:-:S06]  /*a940*/  WARPGROUP.ARRIVE ;  /* 0x00000000000079c5 */ /* 0x004fcc0000000000 */
[----:B------:R-:W-:Y:S03]  /*a950*/  QGMMA.64x256x32.F32.E4M3.E5M2 R108, gdesc[UR16], R108, gsb0 ;  /* 0x03e00000106c79f3 */ /* 0x000fe6000800286c */
[----:B------:R-:W-:Y:S02]  /*a960*/  WARPGROUP.DEPBAR.LE gsb0, 0x0 ;  /* 0x00008000000079c5 */ /* 0x000fe40000010000 */
[----:B------:R-:W-:Y:S01]  /*a970*/  STL.64 [R1], R108 ;  /* 0x0000006c01007387 */ /* 0x000fe20000100a00 */
[----:B------:R-:W-:Y:S02]  /*a980*/  IMAD.MOV.U32 R2, RZ, RZ, R234 ;  /* 0x000000ffff027224 */ /* 0x000fe400078e00ea */
[----:B0-----:R-:W-:Y:S01]  /*a990*/  IMAD.MOV.U32 R0, RZ, RZ, R235 ;  /* 0x000000ffff007224 */ /* 0x001fe200078e00eb */
        /* <DEDUP_REMOVED lines=31> */
[----:B------:R-:W-:-:S03]  /*ab90*/  IMAD.MOV.U32 R23, RZ, RZ, R213 ;  /* 0x000000ffff177224 */ /* 0x000fc600078e00d5 */
        /* <DEDUP_REMOVED lines=40> */
[----:B------:R0:W-:Y:S04]  /*ae20*/  STL [R1+0x1a0], R212 ;  /* 0x0001a0d401007387 */ /* 0x0001e80000100800 */
[----:B------:R-:W2:Y:S04]  /*ae30*/  LDL.LU.64 R234, [R1+0xab8] ;  /* 0x000ab80001ea7983 */ /* 0x000ea80000300a00 */
[----:B------:R-:W3:Y:S04]  /*ae40*/  LDL.LU.64 R232, [R1+0xab0] ;  /* 0x000ab00001e87983 */ /* 0x000ee80000300a00 */
[----:B------:R-:W4:Y:S04]  /*ae50*/  LDL.LU.64 R230, [R1+0xaa8] ;  /* 0x000aa80001e67983 */ /* 0x000f280000300a00 */
        /* <DEDUP_REMOVED lines=8> */
[----:B0-----:R-:W4:Y:S04]  /*aee0*/  LDL.LU.64 R212, [R1+0xa60] ;  /* 0x000a600001d47983 */ /* 0x001f280000300a00 */
        /* <DEDUP_REMOVED lines=51> */
[----:B------:R-:W4:Y:S01]  /*b220*/  LDL.LU.64 R108, [R1+0x8c0] ;  /* 0x0008c000016c7983 */ /* 0x000f220000300a00 */
[----:B------:R-:W-:Y:S01]  /*b230*/  UIADD3 UR16, UR7, 0x402, URZ ;  /* 0x0000040207107890 */ /* 0x000fe2000fffe03f */
[----:B------:R-:W-:-:S02]  /*b240*/  UMOV UR17, 0x40000040 ;  /* 0x4000004000117882 */ /* 0x000fc40000000000 */
[----:B--2---:R-:W-:Y:S04]  /*b250*/  STL.64 [R1+0x860], R234 ;  /* 0x000860ea01007387 */ /* 0x004fe80000100a00 */
[----:B---3--:R-:W-:Y:S04]  /*b260*/  STL.64 [R1+0x858], R232 ;  /* 0x000858e801007387 */ /* 0x008fe80000100a00 */
[----:B----4-:R-:W-:Y:S04]  /*b270*/  STL.64 [R1+0x850], R230 ;  /* 0x000850e601007387 */ /* 0x010fe80000100a00 */
        /* <DEDUP_REMOVED lines=64> */
[----:B0-----:R-:W2:Y:S04]  /*b680*/  LDL.LU R108, [R1] ;  /* 0x00000000016c7983 */ /* 0x001ea80000300800 */
[----:B------:R-:W2:Y:S04]  /*b690*/  LDL.LU R109, [R1+0x4] ;  /* 0x00000400016d7983 */ /* 0x000ea80000300800 */
        /* <DEDUP_REMOVED lines=102> */
[----:B------:R-:W2:Y:S01]  /*bd00*/  LDL.LU R212, [R1+0x1a0] ;  /* 0x0001a00001d47983 */ /* 0x000ea20000300800 */
        /* <DEDUP_REMOVED lines=22> */
[----:B------:R-:W-:Y:S01]  /*be70*/  IMAD.MOV.U32 R235, RZ, RZ, R0 ;  /* 0x000000ffffeb7224 */ /* 0x000fe200078e0000 */
[----:B------:R-:W-:Y:S01]  /*be80*/  UIADD3 UR16, UR7, 0x4, URZ ;  /* 0x0000000407107890 */ /* 0x000fe2000fffe03f */
[----:B------:R0:W5:Y:S01]  /*be90*/  LDL.LU R23, [R1+0x8bc] ;  /* 0x0008bc0001177983 */ /* 0x0001620000300800 */
[----:B------:R-:W-:Y:S01]  /*bea0*/  UIADD3 UR18, UR8, 0x4, URZ ;  /* 0x0000000408127890 */ /* 0x000fe2000fffe03f */
[----:B------:R-:W-:Y:S01]  /*beb0*/  UMOV UR17, 0x40000040 ;  /* 0x4000004000117882 */ /* 0x000fe20000000000 */
[----:B------:R-:W-:Y:S01]  /*bec0*/  UMOV UR19, 0x40000040 ;  /* 0x4000004000137882 */ /* 0x000fe20000000000 */
[----:B------:R0:W5:Y:S04]  /*bed0*/  LDL.LU R22, [R1+0x8b8] ;  /* 0x0008b80001167983 */ /* 0x0001680000300800 */
        /* <DEDUP_REMOVED lines=19> */
[----:B------:R0:W5:Y:S01]  /*c010*/  LDL.LU R2, [R1+0x868] ;  /* 0x0008680001027983 */ /* 0x0001620000300800 */
[----:B--2---:R-:W-:-:S06]  /*c020*/  WARPGROUP.ARRIVE ;  /* 0x00000000000079c5 */ /* 0x004fcc0000000000 */
        /* <DEDUP_REMOVED lines=66> */
[----:B-1----:R-:W2:Y:S04]  /*c450*/  LDL.LU.64 R234, [R1+0x860] ;  /* 0x0008600001ea7983 */ /* 0x002ea80000300a00 */
        /* <DEDUP_REMOVED lines=268> */
[----:B-1----:R0:W5:Y:S04]  /*d520*/  LDL.LU.64 R234, [R1+0x660] ;  /* 0x0006600001ea7983 */ /* 0x0021680000300a00 */
[----:B------:R0:W5:Y:S04]  /*d530*/  LDL.LU.64 R232, [R1+0x658] ;  /* 0x0006580001e87983 */ /* 0x0001680000300a00 */
        /* <DEDUP_REMOVED lines=63> */
[----:B------:R-:W-:Y:S01]  /*d930*/  UMOV UR17, 0x40000040 ;  /* 0x4000004000117882 */ /* 0x000fe20000000000 */
[----:B------:R-:W-:-:S04]  /*d940*/  UIADD3 UR6, UR6, 0x4, URZ ;  /* 0x0000000406067890 */ /* 0x000fc8000fffe03f */
[----:B------:R-:W-:-:S04]  /*d950*/  UISETP.NE.AND UP0, UPT, UR6, UR27, UPT ;  /* 0x0000001b0600728c */ /* 0x000fc8000bf05270 */
[----:B------:R-:W-:-:S06]  /*d960*/  USEL UR7, URZ, 0x1, UP0 ;  /* 0x000000013f077887 */ /* 0x000fcc0008000000 */
[----:B------:R-:W-:Y:S01]  /*d970*/  ISETP.NE.AND P0, PT, RZ, UR7, PT ;  /* 0x00000007ff007c0c */ /* 0x000fe2000bf05270 */
[----:B--2---:R-:W-:-:S06]  /*d980*/  WARPGROUP.ARRIVE ;  /* 0x00000000000079c5 */ /* 0x004fcc0000000000 */
[----:B------:R-:W-:Y:S03]  /*d990*/  QGMMA.64x256x32.F32.E4M3.E5M2 R24, gdesc[UR16], R24, gsb0 ;  /* 0x03e00000101879f3 */ /* 0x000fe60008002818 */
[----:B------:R-:W-:-:S03]  /*d9a0*/  WARPGROUP.DEPBAR.LE gsb0, 0x0 ;  /* 0x00008000000079c5 */ /* 0x000fc60000010000 */
[----:B0-----:R-:W-:Y:S05]  /*d9b0*/  @!P0 BRA `(.L_x_24) ;  /* 0x0000003800fc8947 */ /* 0x001fea0003800000 */
[----:B-----5:R0:W-:Y:S04]  /*d9c0*/  STL [R1+0x690], R225 ;  /* 0x000690e101007387 */ /* 0x0201e80000100800 */
[----:B------:R1:W-:Y:S01]  /*d9d0*/  STL [R1+0x68c], R226 ;  /* 0x00068ce201007387 */ /* 0x0003e20000100800 */
[----:B0-----:R-:W-:-:S03]  /*d9e0*/  IMAD.MOV.U32 R225, RZ, RZ, R0 ;  /* 0x000000ffffe17224 */ /* 0x001fc600078e0000 */
[----:B-1----:R-:W2:Y:S04]  /*d9f0*/  LDL R226, [R1+0x4] ;  /* 0x0000040001e27983 */ /* 0x002ea80000100800 */
[----:B------:R0:W-:Y:S04]  /*da00*/  STL [R1+0x688], R227 ;  /* 0x000688e301007387 */ /* 0x0001e80000100800 */
[----:B0-----:R-:W3:Y:S04]  /*da10*/  LDL R227, [R1+0x8] ;  /* 0x0000080001e37983 */ /* 0x001ee80000100800 */
[----:B------:R0:W-:Y:S04]  /*da20*/  STL [R1+0x684], R228 ;  /* 0x000684e401007387 */ /* 0x0001e80000100800 */
[----:B0-----:R-:W4:Y:S04]  /*da30*/  LDL R228, [R1+0xc] ;  /* 0x00000c0001e47983 */ /* 0x001f280000100800 */
        /* <DEDUP_REMOVED lines=211> */
[----:B0-----:R-:W4:Y:S04]  /*e770*/  LDL.LU R122, [R1+0x200] ;  /* 0x00020000017a7983 */ /* 0x001f280000300800 */
        /* <DEDUP_REMOVED lines=10> */
[----:B------:R-:W4:Y:S04]  /*e820*/  LDL.LU R0, [R1+0x22c] ;  /* 0x00022c0001007983 */ /* 0x000f280000300800 */
        /* <DEDUP_REMOVED lines=37> */
[----:B0-----:R-:W4:Y:S04]  /*ea80*/  LDL.LU R146, [R1+0x210] ;  /* 0x0002100001927983 */ /* 0x001f280000300800 */
[----:B------:R0:W-:Y:S01]  /*ea90*/  STL [R1+0x478], R147 ;  /* 0x0004789301007387 */ /* 0x0001e20000100800 */
[----:B------:R-:W-:-:S03]  /*eaa0*/  FADD R2, R225, R2 ;  /* 0x00000002e1027221 */ /* 0x000fc60000000000 */
[----:B0-----:R-:W4:Y:S04]  /*eab0*/  LDL R147, [R1+0x1f8] ;  /* 0x0001f80001937983 */ /* 0x001f280000100800 */
[----:B------:R0:W-:Y:S01]  /*eac0*/  STL [R1+0x474], R148 ;  /* 0x0004749401007387 */ /* 0x0001e20000100800 */
[----:B--2---:R-:W-:-:S01]  /*ead0*/  FADD R3, R226, R3 ;  /* 0x00000003e2037221 */ /* 0x004fc20000000000 */
[----:B---3--:R-:W-:Y:S02]  /*eae0*/  FADD R4, R227, R4 ;  /* 0x00000004e3047221 */ /* 0x008fe40000000000 */
[----:B0-----:R-:W2:Y:S04]  /*eaf0*/  LDL R148, [R1+0x1c0] ;  /* 0x0001c00001947983 */ /* 0x001ea80000100800 */
[----:B------:R0:W-:Y:S01]  /*eb00*/  STL [R1+0x470], R149 ;  /* 0x0004709501007387 */ /* 0x0001e20000100800 */
[----:B----4-:R-:W-:-:S01]  /*eb10*/  FADD R5, R228, R5 ;  /* 0x00000005e4057221 */ /* 0x010fc20000000000 */
[----:B------:R-:W-:-:S02]  /*eb20*/  FADD R6, R229, R6 ;  /* 0x00000006e5067221 */ /* 0x000fc40000000000 */
[----:B0-----:R-:W3:Y:S04]  /*eb30*/  LDL R149, [R1+0x1f4] ;  /* 0x0001f40001957983 */ /* 0x001ee80000100800 */
[----:B------:R0:W-:Y:S01]  /*eb40*/  STL [R1+0x46c], R150 ;  /* 0x00046c9601007387 */ /* 0x0001e20000100800 */
[----:B------:R-:W-:-:S01]  /*eb50*/  FADD R7, R230, R7 ;  /* 0x00000007e6077221 */ /* 0x000fc20000000000 */
[----:B------:R-:W-:Y:S02]  /*eb60*/  FADD R8, R231, R8 ;  /* 0x00000008e7087221 */ /* 0x000fe40000000000 */
[----:B0-----:R-:W4:Y:S04]  /*eb70*/  LDL.LU R150, [R1+0x20c] ;  /* 0x00020c0001967983 */ /* 0x001f280000300800 */
[----:B------:R0:W-:Y:S01]  /*eb80*/  STL [R1+0x468], R151 ;  /* 0x0004689701007387 */ /* 0x0001e20000100800 */
[----:B------:R-:W-:-:S01]  /*eb90*/  FADD R9, R232, R9 ;  /* 0x00000009e8097221 */ /* 0x000fc20000000000 */
[----:B------:R-:W-:-:S02]  /*eba0*/  FADD R10, R233, R10 ;  /* 0x0000000ae90a7221 */ /* 0x000fc40000000000 */
[----:B0-----:R-:W3:Y:S04]  /*ebb0*/  LDL R151, [R1+0x1f0] ;  /* 0x0001f00001977983 */ /* 0x001ee80000100800 */
[----:B------:R-:W2:Y:S04]  /*ebc0*/  LDL.LU R225, [R1+0x690] ;  /* 0x0006900001e17983 */ /* 0x000ea80000300800 */
[----:B------:R-:W4:Y:S04]  /*ebd0*/  LDL.LU R226, [R1+0x68c] ;  /* 0x00068c0001e27983 */ /* 0x000f280000300800 */
[----:B------:R-:W3:Y:S04]  /*ebe0*/  LDL.LU R227, [R1+0x688] ;  /* 0x0006880001e37983 */ /* 0x000ee80000300800 */
[----:B------:R-:W3:Y:S04]  /*ebf0*/  LDL.LU R228, [R1+0x684] ;  /* 0x0006840001e47983 */ /* 0x000ee80000300800 */
[----:B------:R-:W3:Y:S01]  /*ec00*/  LDL.LU R229, [R1+0x680] ;  /* 0x0006800001e57983 */ /* 0x000ee20000300800 */
[----:B------:R-:W-:-:S03]  /*ec10*/  FADD R11, R234, R11 ;  /* 0x0000000bea0b7221 */ /* 0x000fc60000000000 */
[----:B------:R-:W3:Y:S01]  /*ec20*/  LDL.LU R230, [R1+0x67c] ;  /* 0x00067c0001e67983 */ /* 0x000ee20000300800 */
[----:B------:R-:W-:-:S03]  /*ec30*/  FADD R12, R235, R12 ;  /* 0x0000000ceb0c7221 */ /* 0x000fc60000000000 */
[----:B------:R-:W3:Y:S04]  /*ec40*/  LDL.LU R231, [R1+0x678] ;  /* 0x0006780001e77983 */ /* 0x000ee80000300800 */
[----:B------:R-:W3:Y:S04]  /*ec50*/  LDL.LU R232, [R1+0x674] ;  /* 0x0006740001e87983 */ /* 0x000ee80000300800 */
[----:B------:R-:W3:Y:S04]  /*ec60*/  LDL.LU R233, [R1+0x670] ;  /* 0x0006700001e97983 */ /* 0x000ee80000300800 */
[----:B------:R-:W3:Y:S04]  /*ec70*/  LDL.LU R234, [R1+0x66c] ;  /* 0x00066c0001ea7983 */ /* 0x000ee80000300800 */
[----:B------:R-:W3:Y:S01]  /*ec80*/  LDL.LU R235, [R1+0x668] ;  /* 0x0006680001eb7983 */ /* 0x000ee20000300800 */
[----:B------:R-:W-:-:S01]  /*ec90*/  FADD R13, R24, R13 ;  /* 0x0000000d180d7221 */ /* 0x000fc20000000000 */
[----:B------:R-:W-:Y:S01]  /*eca0*/  FADD R14, R25, R14 ;  /* 0x0000000e190e7221 */ /* 0x000fe20000000000 */
[----:B------:R-:W-:-:S01]  /*ecb0*/  FADD R15, R26, R15 ;  /* 0x0000000f1a0f7221 */ /* 0x000fc20000000000 */
[----:B------:R-:W3:Y:S01]  /*ecc0*/  LDL.LU R24, [R1+0x664] ;  /* 0x0006640001187983 */ /* 0x000ee20000300800 */
[----:B------:R-:W-:-:S01]  /*ecd0*/  FADD R16, R27, R16 ;  /* 0x000000101b107221 */ /* 0x000fc20000000000 */
[----:B------:R-:W-:-:S02]  /*ece0*/  FADD R17, R28, R17 ;  /* 0x000000111c117221 */ /* 0x000fc40000000000 */
[----:B------:R-:W3:Y:S01]  /*ecf0*/  LDL.LU R25, [R1+0x660] ;  /* 0x0006600001197983 */ /* 0x000ee20000300800 */
[----:B------:R-:W-:-:S03]  /*ed00*/  FADD R18, R29, R18 ;  /* 0x000000121d127221 */ /* 0x000fc60000000000 */
        /* <DEDUP_REMOVED lines=157> */
[----:B--2---:R-:W-:-:S03]  /*f6e0*/  FADD R225, R108, R225 ;  /* 0x000000e16ce17221 */ /* 0x004fc60000000000 */
[----:B------:R-:W2:Y:S01]  /*f6f0*/  LDL.LU R105, [R1+0x520] ;  /* 0x0005200001697983 */ /* 0x000ea20000300800 */
[----:B----4-:R-:W-:-:S03]  /*f700*/  FADD R226, R109, R226 ;  /* 0x000000e26de27221 */ /* 0x010fc60000000000 */
[----:B------:R-:W4:Y:S01]  /*f710*/  LDL.LU R106, [R1+0x51c] ;  /* 0x00051c00016a7983 */ /* 0x000f220000300800 */
[----:B---3--:R-:W-:-:S03]  /*f720*/  FADD R227, R110, R227 ;  /* 0x000000e36ee37221 */ /* 0x008fc60000000000 */
        /* <DEDUP_REMOVED lines=15> */
[----:B------:R-:W-:-:S01]  /*f820*/  FADD R235, R118, R235 ;  /* 0x000000eb76eb7221 */ /* 0x000fc20000000000 */
[----:B------:R-:W-:Y:S02]  /*f830*/  FADD R122, R121, R122 ;  /* 0x0000007a797a7221 */ /* 0x000fe40000000000 */
[----:B------:R-:W3:Y:S01]  /*f840*/  LDL.LU R115, [R1+0x4f8] ;  /* 0x0004f80001737983 */ /* 0x000ee20000300800 */
[----:B------:R-:W-:-:S03]  /*f850*/  FADD R236, R119, R236 ;  /* 0x000000ec77ec7221 */ /* 0x000fc60000000000 */
[----:B------:R-:W3:Y:S01]  /*f860*/  LDL.LU R116, [R1+0x4f4] ;  /* 0x0004f40001747983 */ /* 0x000ee20000300800 */
[----:B------:R-:W-:-:S03]  /*f870*/  FADD R237, R120, R237 ;  /* 0x000000ed78ed7221 */ /* 0x000fc60000000000 */
[----:B------:R-:W3:Y:S01]  /*f880*/  LDL.LU R117, [R1+0x4f0] ;  /* 0x0004f00001757983 */ /* 0x000ee20000300800 */
[----:B------:R-:W-:-:S03]  /*f890*/  FADD R124, R123, R124 ;  /* 0x0000007c7b7c7221 */ /* 0x000fc60000000000 */
[----:B------:R-:W3:Y:S04]  /*f8a0*/  LDL.LU R118, [R1+0x4ec] ;  /* 0x0004ec0001767983 */ /* 0x000ee80000300800 */
[----:B------:R-:W3:Y:S01]  /*f8b0*/  LDL.LU R119, [R1+0x4e8] ;  /* 0x0004e80001777983 */ /* 0x000ee20000300800 */
[----:B------:R-:W-:-:S03]  /*f8c0*/  FADD R126, R125, R126 ;  /* 0x0000007e7d7e7221 */ /* 0x000fc60000000000 */
[----:B------:R-:W3:Y:S04]  /*f8d0*/  LDL.LU R120, [R1+0x4e4] ;  /* 0x0004e40001787983 */ /* 0x000ee80000300800 */
[----:B------:R-:W3:Y:S04]  /*f8e0*/  LDL.LU R121, [R1+0x4e0] ;  /* 0x0004e00001797983 */ /* 0x000ee80000300800 */
[----:B------:R0:W-:Y:S01]  /*f8f0*/  STL [R1+0x200], R122 ;  /* 0x0002007a01007387 */ /* 0x0001e20000100800 */
[----:B------:R-:W-:-:S01]  /*f900*/  FADD R150, R127, R150 ;  /* 0x000000967f967221 */ /* 0x000fc20000000000 */
[----:B------:R-:W-:Y:S01]  /*f910*/  FADD R146, R148, R146 ;  /* 0x0000009294927221 */ /* 0x000fe20000000000 */
[----:B------:R-:W-:-:S01]  /*f920*/  FADD R143, R144, R143 ;  /* 0x0000008f908f7221 */ /* 0x000fc20000000000 */
[----:B------:R-:W-:Y:S01]  /*f930*/  FADD R141, R142, R141 ;  /* 0x0000008d8e8d7221 */ /* 0x000fe20000000000 */
[----:B0-----:R-:W3:Y:S04]  /*f940*/  LDL.LU R122, [R1+0x4dc] ;  /* 0x0004dc00017a7983 */ /* 0x001ee80000300800 */
[----:B------:R-:W3:Y:S04]  /*f950*/  LDL.LU R123, [R1+0x4d8] ;  /* 0x0004d800017b7983 */ /* 0x000ee80000300800 */
[----:B------:R0:W-:Y:S01]  /*f960*/  STL [R1+0x204], R124 ;  /* 0x0002047c01007387 */ /* 0x0001e20000100800 */
[----:B------:R-:W-:-:S01]  /*f970*/  FADD R139, R140, R139 ;  /* 0x0000008b8c8b7221 */ /* 0x000fc20000000000 */
[----:B------:R-:W-:Y:S01]  /*f980*/  FADD R137, R138, R137 ;  /* 0x000000898a897221 */ /* 0x000fe20000000000 */
[----:B------:R-:W-:-:S01]  /*f990*/  FADD R135, R136, R135 ;  /* 0x0000008788877221 */ /* 0x000fc20000000000 */
[----:B0-----:R-:W3:Y:S04]  /*f9a0*/  LDL.LU R124, [R1+0x4d4] ;  /* 0x0004d400017c7983 */ /* 0x001ee80000300800 */
[----:B------:R-:W3:Y:S04]  /*f9b0*/  LDL.LU R125, [R1+0x4d0] ;  /* 0x0004d000017d7983 */ /* 0x000ee80000300800 */
[----:B------:R0:W-:Y:S01]  /*f9c0*/  STL [R1+0x208], R126 ;  /* 0x0002087e01007387 */ /* 0x0001e20000100800 */
[----:B------:R-:W-:-:S01]  /*f9d0*/  FADD R131, R133, R131 ;  /* 0x0000008385837221 */ /* 0x000fc20000000000 */
[----:B------:R-:W-:-:S02]  /*f9e0*/  FADD R0, R129, R0 ;  /* 0x0000000081007221 */ /* 0x000fc40000000000 */
[----:B0-----:R-:W3:Y:S04]  /*f9f0*/  LDL.LU R126, [R1+0x4cc] ;  /* 0x0004cc00017e7983 */ /* 0x001ee80000300800 */
[----:B------:R-:W3:Y:S04]  /*fa00*/  LDL.LU R127, [R1+0x4c8] ;  /* 0x0004c800017f7983 */ /* 0x000ee80000300800 */
[----:B------:R-:W-:Y:S04]  /*fa10*/  STL [R1+0x20c], R150 ;  /* 0x00020c9601007387 */ /* 0x000fe80000100800 */
[----:B------:R-:W-:Y:S04]  /*fa20*/  STL [R1+0x210], R146 ;  /* 0x0002109201007387 */ /* 0x000fe80000100800 */
[----:B------:R-:W-:Y:S04]  /*fa30*/  STL [R1+0x214], R143 ;  /* 0x0002148f01007387 */ /* 0x000fe80000100800 */
[----:B------:R-:W-:Y:S04]  /*fa40*/  STL [R1+0x218], R141 ;  /* 0x0002188d01007387 */ /* 0x000fe80000100800 */
[----:B------:R-:W-:Y:S04]  /*fa50*/  STL [R1+0x21c], R139 ;  /* 0x00021c8b01007387 */ /* 0x000fe80000100800 */
[----:B------:R-:W-:Y:S04]  /*fa60*/  STL [R1+0x220], R137 ;  /* 0x0002208901007387 */ /* 0x000fe80000100800 */
[----:B------:R-:W2:Y:S04]  /*fa70*/  LDL.LU R129, [R1+0x230] ;  /* 0x0002300001817983 */ /* 0x000ea80000300800 */
[----:B------:R-:W-:Y:S04]  /*fa80*/  STL [R1+0x224], R135 ;  /* 0x0002248701007387 */ /* 0x000fe80000100800 */
[----:B------:R0:W-:Y:S04]  /*fa90*/  STL [R1+0x228], R131 ;  /* 0x0002288301007387 */ /* 0x0001e80000100800 */
[----:B0-----:R-:W4:Y:S04]  /*faa0*/  LDL.LU R131, [R1+0x234] ;  /* 0x0002340001837983 */ /* 0x001f280000300800 */
[----:B------:R-:W3:Y:S04]  /*fab0*/  LDL.LU R133, [R1+0x238] ;  /* 0x0002380001857983 */ /* 0x000ee80000300800 */
[----:B------:R0:W-:Y:S04]  /*fac0*/  STL [R1+0x22c], R0 ;  /* 0x00022c0001007387 */ /* 0x0001e80000100800 */
        /* <DEDUP_REMOVED lines=13> */
[----:B0-----:R-:W3:Y:S01]  /*fba0*/  LDL.LU R0, [R1+0x270] ;  /* 0x0002700001007983 */ /* 0x001ee20000300800 */
[----:B--2---:R-:W-:-:S03]  /*fbb0*/  FADD R129, R128, R129 ;  /* 0x0000008180817221 */ /* 0x004fc60000000000 */
[----:B------:R-:W2:Y:S04]  /*fbc0*/  LDL.LU R128, [R1+0x4c4] ;  /* 0x0004c40001807983 */ /* 0x000ea80000300800 */
[----:B------:R0:W-:Y:S04]  /*fbd0*/  STL [R1+0x230], R129 ;  /* 0x0002308101007387 */ /* 0x0001e80000100800 */
[----:B0-----:R-:W2:Y:S01]  /*fbe0*/  LDL.LU R129, [R1+0x4c0] ;  /* 0x0004c00001817983 */ /* 0x001ea20000300800 */
[----:B----4-:R-:W-:-:S03]  /*fbf0*/  FADD R131, R130, R131 ;  /* 0x0000008382837221 */ /* 0x010fc60000000000 */
[----:B------:R-:W4:Y:S01]  /*fc00*/  LDL.LU R130, [R1+0x4bc] ;  /* 0x0004bc0001827983 */ /* 0x000f220000300800 */
[----:B---3--:R-:W-:-:S03]  /*fc10*/  FADD R133, R132, R133 ;  /* 0x0000008584857221 */ /* 0x008fc60000000000 */
[----:B------:R0:W-:Y:S01]  /*fc20*/  STL [R1+0x234], R131 ;  /* 0x0002348301007387 */ /* 0x0001e20000100800 */
[----:B------:R-:W-:-:S03]  /*fc30*/  FADD R135, R134, R135 ;  /* 0x0000008786877221 */ /* 0x000fc60000000000 */
[----:B0-----:R-:W3:Y:S01]  /*fc40*/  LDL.LU R131, [R1+0x4b8] ;  /* 0x0004b80001837983 */ /* 0x001ee20000300800 */
[----:B------:R-:W-:-:S03]  /*fc50*/  FADD R150, R151, R150 ;  /* 0x0000009697967221 */ /* 0x000fc60000000000 */
[----:B------:R-:W3:Y:S01]  /*fc60*/  LDL.LU R132, [R1+0x4b4] ;  /* 0x0004b40001847983 */ /* 0x000ee20000300800 */
[----:B------:R-:W-:-:S03]  /*fc70*/  FADD R148, R149, R148 ;  /* 0x0000009495947221 */ /* 0x000fc60000000000 */
[----:B------:R0:W-:Y:S01]  /*fc80*/  STL [R1+0x238], R133 ;  /* 0x0002388501007387 */ /* 0x0001e20000100800 */
[----:B------:R-:W-:-:S01]  /*fc90*/  FADD R146, R147, R146 ;  /* 0x0000009293927221 */ /* 0x000fc20000000000 */
[----:B------:R-:W-:Y:S02]  /*fca0*/  FADD R144, R145, R144 ;  /* 0x0000009091907221 */ /* 0x000fe40000000000 */
[----:B0-----:R-:W3:Y:S01]  /*fcb0*/  LDL.LU R133, [R1+0x4b0] ;  /* 0x0004b00001857983 */ /* 0x001ee20000300800 */
[----:B------:R-:W-:-:S03]  /*fcc0*/  FADD R143, R24, R143 ;  /* 0x0000008f188f7221 */ /* 0x000fc60000000000 */
[----:B------:R-:W3:Y:S01]  /*fcd0*/  LDL.LU R134, [R1+0x4ac] ;  /* 0x0004ac0001867983 */ /* 0x000ee20000300800 */
[----:B------:R-:W-:-:S03]  /*fce0*/  FADD R142, R25, R142 ;  /* 0x0000008e198e7221 */ /* 0x000fc60000000000 */
[----:B------:R0:W-:Y:S01]  /*fcf0*/  STL [R1+0x23c], R135 ;  /* 0x00023c8701007387 */ /* 0x0001e20000100800 */
[----:B------:R-:W-:-:S01]  /*fd00*/  FADD R141, R26, R141 ;  /* 0x0000008d1a8d7221 */ /* 0x000fc20000000000 */
[----:B------:R-:W-:Y:S01]  /*fd10*/  FADD R140, R27, R140 ;  /* 0x0000008c1b8c7221 */ /* 0x000fe20000000000 */
[----:B------:R-:W-:-:S01]  /*fd20*/  FADD R139, R28, R139 ;  /* 0x0000008b1c8b7221 */ /* 0x000fc20000000000 */
[----:B0-----:R-:W3:Y:S01]  /*fd30*/  LDL.LU R135, [R1+0x4a8] ;  /* 0x0004a80001877983 */ /* 0x001ee20000300800 */
[----:B------:R-:W-:-:S03]  /*fd40*/  FADD R138, R29, R138 ;  /* 0x0000008a1d8a7221 */ /* 0x000fc60000000000 */
[----:B------:R0:W-:Y:S01]  /*fd50*/  STL [R1+0x240], R150 ;  /* 0x0002409601007387 */ /* 0x0001e20000100800 */
[----:B------:R-:W-:-:S03]  /*fd60*/  FADD R137, R30, R137 ;  /* 0x000000891e897221 */ /* 0x000fc60000000000 */
[----:B------:R1:W-:Y:S01]  /*fd70*/  STL [R1+0x244], R148 ;  /* 0x0002449401007387 */ /* 0x0003e20000100800 */
[----:B------:R-:W-:-:S03]  /*fd80*/  FADD R136, R31, R136 ;  /* 0x000000881f887221 */ /* 0x000fc60000000000 */
[----:B------:R1:W-:Y:S01]  /*fd90*/  STL [R1+0x248], R146 ;  /* 0x0002489201007387 */ /* 0x0003e20000100800 */
[----:B------:R-:W-:-:S03]  /*fda0*/  FADD R0, R32, R0 ;  /* 0x0000000020007221 */ /* 0x000fc60000000000 */
[----:B------:R1:W-:Y:S04]  /*fdb0*/  STL [R1+0x24c], R144 ;  /* 0x00024c9001007387 */ /* 0x0003e80000100800 */
[----:B------:R1:W-:Y:S04]  /*fdc0*/  STL [R1+0x250], R143 ;  /* 0x0002508f01007387 */ /* 0x0003e80000100800 */
[----:B------:R1:W-:Y:S04]  /*fdd0*/  STL [R1+0x254], R142 ;  /* 0x0002548e01007387 */ /* 0x0003e80000100800 */
[----:B------:R1:W-:Y:S04]  /*fde0*/  STL [R1+0x258], R141 ;  /* 0x0002588d01007387 */ /* 0x0003e80000100800 */
[----:B------:R1:W-:Y:S04]  /*fdf0*/  STL [R1+0x25c], R140 ;  /* 0x00025c8c01007387 */ /* 0x0003e80000100800 */
[----:B------:R1:W-:Y:S04]  /*fe00*/  STL [R1+0x260], R139 ;  /* 0x0002608b01007387 */ /* 0x0003e80000100800 */
[----:B------:R1:W-:Y:S04]  /*fe10*/  STL [R1+0x264], R138 ;  /* 0x0002648a01007387 */ /* 0x0003e80000100800 */
[----:B------:R-:W2:Y:S04]  /*fe20*/  LDL.LU R151, [R1+0x274] ;  /* 0x0002740001977983 */ /* 0x000ea80000300800 */
[----:B------:R1:W-:Y:S04]  /*fe30*/  STL [R1+0x268], R137 ;  /* 0x0002688901007387 */ /* 0x0003e80000100800 */
[----:B0-----:R-:W4:Y:S04]  /*fe40*/  LDL.LU R150, [R1+0x278] ;  /* 0x0002780001967983 */ /* 0x001f280000300800 */
[----:B------:R0:W-:Y:S04]  /*fe50*/  STL [R1+0x26c], R136 ;  /* 0x00026c8801007387 */ /* 0x0001e80000100800 */
[----:B------:R-:W3:Y:S04]  /*fe60*/  LDL.LU R149, [R1+0x27c] ;  /* 0x00027c0001957983 */ /* 0x000ee80000300800 */
[----:B------:R0:W-:Y:S04]  /*fe70*/  STL [R1+0x270], R0 ;  /* 0x0002700001007387 */ /* 0x0001e80000100800 */
[----:B-1----:R-:W3:Y:S04]  /*fe80*/  LDL.LU R148, [R1+0x280] ;  /* 0x0002800001947983 */ /* 0x002ee80000300800 */
        /* <DEDUP_REMOVED lines=11> */
[----:B0-----:R-:W3:Y:S04]  /*ff40*/  LDL.LU R136, [R1+0x2b0] ;  /* 0x0002b00001887983 */ /* 0x001ee80000300800 */
[----:B------:R-:W3:Y:S01]  /*ff50*/  LDL.LU R0, [R1+0x2b4] ;  /* 0x0002b40001007983 */ /* 0x000ee20000300800 */
[----:B--2---:R-:W-:-:S05]  /*ff60*/  FADD R151, R33, R151 ;  /* 0x0000009721977221 */ /* 0x004fca0000000000 */
[----:B------:R0:W-:Y:S01]  /*ff70*/  STL [R1+0x274], R151 ;  /* 0x0002749701007387 */ /* 0x0001e20000100800 */
[----:B----4-:R-:W-:-:S05]  /*ff80*/  FADD R150, R34, R150 ;  /* 0x0000009622967221 */ /* 0x010fca0000000000 */
[----:B------:R1:W-:Y:S01]  /*ff90*/  STL [R1+0x278], R150 ;  /* 0x0002789601007387 */ /* 0x0003e20000100800 */
[----:B---3--:R-:W-:-:S05]  /*ffa0*/  FADD R149, R35, R149 ;  /* 0x0000009523957221 */ /* 0x008fca0000000000 */
[----:B------:R2:W-:Y:S01]  /*ffb0*/  STL [R1+0x27c], R149 ;  /* 0x00027c9501007387 */ /* 0x0005e20000100800 */
[----:B------:R-:W-:-:S01]  /*ffc0*/  FADD R148, R36, R148 ;  /* 0x0000009424947221 */ /* 0x000fc20000000000 */
[----:B------:R-:W-:-:S04]  /*ffd0*/  FADD R147, R37, R147 ;  /* 0x0000009325937221 */ /* 0x000fc80000000000 */
[----:B------:R3:W-:Y:S01]  /*ffe0*/  STL [R1+0x280], R148 ;  /* 0x0002809401007387 */ /* 0x0007e20000100800 */
[----:B------:R-:W-:-:S03]  /*fff0*/  FADD R146, R38, R146 ;  /* 0x0000009226927221 */ /* 0x000fc60000000000 */
        /* <DEDUP_REMOVED lines=20> */
[----:B0-----:R-:W4:Y:S01]  /*10140*/  LDL.LU R151, [R1+0x2b8] ;  /* 0x0002b80001977983 */ /* 0x001f220000300800 */
[----:B------:R-:W-:-:S03]  /*10150*/  FADD R0, R49, R0 ;  /* 0x0000000031007221 */ /* 0x000fc60000000000 */
[----:B------:R0:W-:Y:S04]  /*10160*/  STL [R1+0x2ac], R137 ;  /* 0x0002ac8901007387 */ /* 0x0001e80000100800 */
[----:B-1----:R-:W4:Y:S04]  /*10170*/  LDL.LU R150, [R1+0x2bc] ;  /* 0x0002bc0001967983 */ /* 0x002f280000300800 */
[----:B------:R1:W-:Y:S04]  /*10180*/  STL [R1+0x2b0], R136 ;  /* 0x0002b08801007387 */ /* 0x0003e80000100800 */
[----:B--2---:R-:W2:Y:S04]  /*10190*/  LDL.LU R149, [R1+0x2c0] ;  /* 0x0002c00001957983 */ /* 0x004ea80000300800 */
[----:B------:R1:W-:Y:S04]  /*101a0*/  STL [R1+0x2b4], R0 ;  /* 0x0002b40001007387 */ /* 0x0003e80000100800 */
[----:B---3--:R-:W3:Y:S04]  /*101b0*/  LDL.LU R148, [R1+0x2c4] ;  /* 0x0002c40001947983 */ /* 0x008ee80000300800 */
[----:B----4-:R-:W4:Y:S04]  /*101c0*/  LDL.LU R147, [R1+0x2c8] ;  /* 0x0002c80001937983 */ /* 0x010f280000300800 */
[----:B------:R-:W4:Y:S04]  /*101d0*/  LDL.LU R146, [R1+0x2cc] ;  /* 0x0002cc0001927983 */ /* 0x000f280000300800 */
        /* <DEDUP_REMOVED lines=8> */
[----:B0-----:R-:W4:Y:S04]  /*10260*/  LDL.LU R137, [R1+0x2f0] ;  /* 0x0002f00001897983 */ /* 0x001f280000300800 */
[----:B-1----:R-:W4:Y:S04]  /*10270*/  LDL.LU R136, [R1+0x2f4] ;  /* 0x0002f40001887983 */ /* 0x002f280000300800 */
[----:B------:R-:W4:Y:S01]  /*10280*/  LDL.LU R0, [R1+0x2f8] ;  /* 0x0002f80001007983 */ /* 0x000f220000300800 */
[----:B------:R-:W-:-:S01]  /*10290*/  FADD R151, R50, R151 ;  /* 0x0000009732977221 */ /* 0x000fc20000000000 */
[----:B------:R-:W-:-:S04]  /*102a0*/  FADD R150, R51, R150 ;  /* 0x0000009633967221 */ /* 0x000fc80000000000 */
[----:B------:R0:W-:Y:S01]  /*102b0*/  STL [R1+0x2b8], R151 ;  /* 0x0002b89701007387 */ /* 0x0001e20000100800 */
[----:B--2---:R-:W-:-:S03]  /*102c0*/  FADD R149, R52, R149 ;  /* 0x0000009534957221 */ /* 0x004fc60000000000 */
[----:B------:R1:W-:Y:S01]  /*102d0*/  STL [R1+0x2bc], R150 ;  /* 0x0002bc9601007387 */ /* 0x0003e20000100800 */
[----:B---3--:R-:W-:-:S03]  /*102e0*/  FADD R148, R53, R148 ;  /* 0x0000009435947221 */ /* 0x008fc60000000000 */
[----:B------:R2:W-:Y:S01]  /*102f0*/  STL [R1+0x2c0], R149 ;  /* 0x0002c09501007387 */ /* 0x0005e20000100800 */
[----:B----4-:R-:W-:-:S03]  /*10300*/  FADD R147, R54, R147 ;  /* 0x0000009336937221 */ /* 0x010fc60000000000 */
        /* <DEDUP_REMOVED lines=198> */
[----:B------:R-:W-:Y:S01]  /*10f70*/  STL [R1+0x3c8], R151 ;  /* 0x0003c89701007387 */ /* 0x000fe20000100800 */
[----:B--2---:R-:W-:-:S03]  /*10f80*/  FADD R149, R120, R149 ;  /* 0x0000009578957221 */ /* 0x004fc60000000000 */
[----:B------:R-:W-:Y:S01]  /*10f90*/  STL [R1+0x3cc], R150 ;  /* 0x0003cc9601007387 */ /* 0x000fe20000100800 */
[----:B---3--:R-:W-:-:S03]  /*10fa0*/  FADD R148, R121, R148 ;  /* 0x0000009479947221 */ /* 0x008fc60000000000 */
[----:B------:R-:W-:Y:S01]  /*10fb0*/  STL [R1+0x3d0], R149 ;  /* 0x0003d09501007387 */ /* 0x000fe20000100800 */
[----:B----4-:R-:W-:-:S03]  /*10fc0*/  FADD R147, R122, R147 ;  /* 0x000000937a937221 */ /* 0x010fc60000000000 */
[----:B------:R-:W-:Y:S01]  /*10fd0*/  STL [R1+0x3d4], R148 ;  /* 0x0003d49401007387 */ /* 0x000fe20000100800 */
[----:B------:R-:W-:-:S03]  /*10fe0*/  FADD R146, R123, R146 ;  /* 0x000000927b927221 */ /* 0x000fc60000000000 */
        /* <DEDUP_REMOVED lines=17> */
[----:B------:R-:W-:-:S01]  /*11100*/  FADD R137, R132, R137 ;  /* 0x0000008984897221 */ /* 0x000fc20000000000 */
[----:B------:R-:W-:Y:S02]  /*11110*/  FADD R136, R133, R136 ;  /* 0x0000008885887221 */ /* 0x000fe40000000000 */
[----:B------:R-:W-:Y:S04]  /*11120*/  STL [R1+0x3fc], R138 ;  /* 0x0003fc8a01007387 */ /* 0x000fe80000100800 */
[----:B------:R0:W-:Y:S04]  /*11130*/  STL [R1+0x404], R136 ;  /* 0x0004048801007387 */ /* 0x0001e80000100800 */
[----:B------:R1:W-:Y:S04]  /*11140*/  STL [R1+0x400], R137 ;  /* 0x0004008901007387 */ /* 0x0003e80000100800 */
[----:B0-----:R-:W2:Y:S01]  /*11150*/  LDL.LU R136, [R1+0x40c] ;  /* 0x00040c0001887983 */ /* 0x001ea20000300800 */
[----:B------:R-:W-:-:S03]  /*11160*/  FADD R0, R134, R0 ;  /* 0x0000000086007221 */ /* 0x000fc60000000000 */
[----:B-1----:R-:W3:Y:S04]  /*11170*/  LDL.LU R137, [R1+0x410] ;  /* 0x0004100001897983 */ /* 0x002ee80000300800 */
[----:B------:R-:W4:Y:S04]  /*11180*/  LDL.LU R138, [R1+0x414] ;  /* 0x00041400018a7983 */ /* 0x000f280000300800 */
[----:B------:R0:W-:Y:S04]  /*11190*/  STL [R1+0x408], R0 ;  /* 0x0004080001007387 */ /* 0x0001e80000100800 */
        /* <DEDUP_REMOVED lines=13> */
[----:B0-----:R-:W4:Y:S01]  /*11270*/  LDL.LU R0, [R1+0x44c] ;  /* 0x00044c0001007983 */ /* 0x001f220000300800 */
[----:B--2---:R-:W-:-:S05]  /*11280*/  FADD R136, R135, R136 ;  /* 0x0000008887887221 */ /* 0x004fca0000000000 */
[----:B------:R0:W-:Y:S04]  /*11290*/  STL [R1+0x40c], R136 ;  /* 0x00040c8801007387 */ /* 0x0001e80000100800 */
[----:B0-----:R-:W3:Y:S02]  /*112a0*/  LDL.LU R136, [R1+0x4a4] ;  /* 0x0004a40001887983 */ /* 0x001ee40000300800 */
[----:B---3--:R-:W-:-:S05]  /*112b0*/  FADD R137, R136, R137 ;  /* 0x0000008988897221 */ /* 0x008fca0000000000 */
[----:B------:R0:W-:Y:S04]  /*112c0*/  STL [R1+0x410], R137 ;  /* 0x0004108901007387 */ /* 0x0001e80000100800 */
[----:B0-----:R-:W4:Y:S02]  /*112d0*/  LDL.LU R137, [R1+0x4a0] ;  /* 0x0004a00001897983 */ /* 0x001f240000300800 */
[----:B----4-:R-:W-:-:S05]  /*112e0*/  FADD R138, R137, R138 ;  /* 0x0000008a898a7221 */ /* 0x010fca0000000000 */
[----:B------:R0:W-:Y:S04]  /*112f0*/  STL [R1+0x414], R138 ;  /* 0x0004148a01007387 */ /* 0x0001e80000100800 */
[----:B0-----:R-:W2:Y:S02]  /*11300*/  LDL.LU R138, [R1+0x49c] ;  /* 0x00049c00018a7983 */ /* 0x001ea40000300800 */
[----:B--2---:R-:W-:-:S05]  /*11310*/  FADD R139, R138, R139 ;  /* 0x0000008b8a8b7221 */ /* 0x004fca0000000000 */
        /* <DEDUP_REMOVED lines=37> */
[----:B0-----:R-:W2:Y:S01]  /*11570*/  LDL.LU R151, [R1+0x468] ;  /* 0x0004680001977983 */ /* 0x001ea20000300800 */
[----:B------:R-:W-:Y:S01]  /*11580*/  UMOV UR6, URZ ;  /* 0x0000003f00067c82 */ /* 0x000fe20008000000 */
[----:B--2---:R-:W-:-:S05]  /*11590*/  FADD R0, R0, R151 ;  /* 0x0000009700007221 */ /* 0x004fca0000000000 */
[----:B------:R0:W-:Y:S02]  /*115a0*/  STL [R1+0x44c], R0 ;  /* 0x00044c0001007387 */ /* 0x0001e40000100800 */
.L_x_24:
[----:B------:R-:W-:Y:S05]  /*115b0*/  @!P1 BRA `(.L_x_25) ;  /* 0x0000000000049947 */ /* 0x000fea0003800000 */
[----:B------:R-:W-:Y:S01]  /*115c0*/  BPT.TRAP 0x1 ;  /* 0x000000040000795c */ /* 0x000fe20000300000 */
.L_x_25:
[----:B------:R-:W-:Y:S02]  /*115d0*/  UISETP.GT.U32.AND UP0, UPT, UR13, 0x1, UPT ;  /* 0x000000010d00788c */ /* 0x000fe4000bf04070 */
[----:B------:R-:W-:-:S04]  /*115e0*/  ULEA UR8, UR25, UR12, 0x3 ;  /* 0x0000000c19087291 */ /* 0x000fc8000f8e183f */
[----:B------:R-:W-:Y:S01]  /*115f0*/  UIADD3 UR8, UR8, 0x18, URZ ;  /* 0x0000001808087890 */ /* 0x000fe2000fffe03f */
[----:B------:R-:W-:-:S03]  /*11600*/  PLOP3.LUT P0, PT, PT, PT, UP0, 0x80, 0x0 ;  /* 0x000000000000781c */ /* 0x000fc60003f0f008 */
[----:B------:R-:W-:-:S09]  /*11610*/  UPRMT UR8, URZ, 0x654, UR8 ;  /* 0x000006543f087896 */ /* 0x000fd20008000008 */
[----:B------:R-:W-:Y:S01]  /*11620*/  SYNCS.ARRIVE.TRANS64.RED.A1T0 RZ, [UR8], RZ ;  /* 0x000000ffffff79a7 */ /* 0x000fe20008100408 */
[----:B------:R-:W-:Y:S05]  /*11630*/  @P0 BRA `(.L_x_26) ;  /* 0x0000000000040947 */ /* 0x000fea0003800000 */
[----:B------:R-:W-:Y:S01]  /*11640*/  BPT.TRAP 0x1 ;  /* 0x000000040000795c */ /* 0x000fe20000300000 */
.L_x_26:
[----:B------:R-:W-:Y:S02]  /*11650*/  UISETP.GT.AND UP2, UPT, UR26, 0x1, UPT ;  /* 0x000000011a00788c */ /* 0x000fe4000bf44270 */
[----:B------:R-:W-:Y:S02]  /*11660*/  UIADD3 UR23, UR23, 0x1, URZ ;  /* 0x0000000117177890 */ /* 0x000fe4000fffe03f */
[----:B------:R-:W-:Y:S02]  /*11670*/  UIADD3 UR25, UR25, 0x1, URZ ;  /* 0x0000000119197890 */ /* 0x000fe4000fffe03f */
[----:B------:R-:W-:Y:S01]  /*11680*/  PLOP3.LUT P0, PT, PT, PT, UP2, 0x80, 0x0 ;  /* 0x000000000000781c */ /* 0x000fe20003f0f028 */
[----:B------:R-:W-:Y:S02]  /*11690*/  UISETP.NE.AND UP0, UPT, UR23, 0x3, UPT ;  /* 0x000000031700788c */ /* 0x000fe4000bf05270 */
[----:B------:R-:W-:Y:S02]  /*116a0*/  UIADD3 UR16, UR26, -0x1, URZ ;  /* 0xffffffff1a107890 */ /* 0x000fe4000fffe03f */
[----:B------:R-:W-:-:S02]  /*116b0*/  USEL UR8, URZ, 0x1, UP0 ;  /* 0x000000013f087887 */ /* 0x000fc40008000000 */
[----:B------:R-:W-:Y:S02]  /*116c0*/  UISETP.NE.AND UP1, UPT, UR25, 0x3, UPT ;  /* 0x000000031900788c */ /* 0x000fe4000bf25270 */
[----:B------:R-:W-:Y:S02]  /*116d0*/  ULOP3.LUT UR24, UR24, UR8, URZ, 0x3c, !UPT ;  /* 0x0000000818187292 */ /* 0x000fe4000f8e3c3f */
[----:B------:R-:W-:Y:S02]  /*116e0*/  USEL UR23, UR23, URZ, UP0 ;  /* 0x0000003f17177287 */ /* 0x000fe40008000000 */
[----:B------:R-:W-:Y:S01]  /*116f0*/  USEL UR25, UR25, URZ, UP1 ;  /* 0x0000003f19197287 */ /* 0x000fe20008800000 */
[----:B------:R-:W-:Y:S01]  /*11700*/  UMOV UR8, 0x1 ;  /* 0x0000000100087882 */ /* 0x000fe20000000000 */
[----:B------:R-:W-:Y:S01]  /*11710*/  UMOV UR26, UR16 ;  /* 0x00000010001a7c82 */ /* 0x000fe20008000000 */
[----:B------:R-:W-:Y:S09]  /*11720*/  @P0 BRA `(.L_x_27) ;  /* 0xffffff7400840947 */ /* 0x000ff2000383ffff */
.L_x_19:
[----:B------:R-:W-:-:S04]  /*11730*/  UISETP.NE.AND UP0, UPT, UR6, URZ, UPT ;  /* 0x0000003f0600728c */ /* 0x000fc8000bf05270 */
[----:B------:R-:W-:-:S06]  /*11740*/  USEL UR6, URZ, 0x1, !UP0 ;  /* 0x000000013f067887 */ /* 0x000fcc000c000000 */
[----:B------:R-:W-:-:S13]  /*11750*/  ISETP.NE.AND P0, PT, RZ, UR6, PT ;  /* 0x00000006ff007c0c */ /* 0x000fda000bf05270 */
[----:B------:R-:W-:Y:S05]  /*11760*/  @!P0 BRA `(.L_x_28) ;  /* 0x0000003800188947 */ /* 0x000fea0003800000 */
[----:B------:R1:W-:Y:S04]  /*11770*/  STL [R1+0x620], R41 ;  /* 0x0006202901007387 */ /* 0x0003e80000100800 */
[----:B-1----:R-:W3:Y:S04]  /*11780*/  LDL.LU R41, [R1] ;  /* 0x0000000001297983 */ /* 0x002ee80000300800 */
[----:B------:R1:W-:Y:S04]  /*11790*/  STL [R1+0x61c], R42 ;  /* 0x00061c2a01007387 */ /* 0x0003e80000100800 */
[----:B-1----:R-:W4:Y:S04]  /*117a0*/  LDL.LU R42, [R1+0x4] ;  /* 0x00000400012a7983 */ /* 0x002f280000300800 */
[----:B------:R1:W-:Y:S04]  /*117b0*/  STL [R1+0x618], R43 ;  /* 0x0006182b01007387 */ /* 0x0003e80000100800 */
[----:B-1----:R-:W2:Y:S04]  /*117c0*/  LDL.LU R43, [R1+0x8] ;  /* 0x00000800012b7983 */ /* 0x002ea80000300800 */
        /* <DEDUP_REMOVED lines=146> */
[----:B0-----:R-:W2:Y:S04]  /*120f0*/  LDL.LU R0, [R1+0x204] ;  /* 0x0002040001007983 */ /* 0x001ea80000300800 */
[----:B------:R0:W-:Y:S04]  /*12100*/  STL [R1+0x4f0], R117 ;  /* 0x0004f07501007387 */ /* 0x0001e80000100800 */
        /* <DEDUP_REMOVED lines=68> */
[----:B0-----:R-:W2:Y:S01]  /*12550*/  LDL.LU R151, [R1+0x130] ;  /* 0x0001300001977983 */ /* 0x001ea20000300800 */
[----:B---3-5:R-:W-:Y:S01]  /*12560*/  FADD R2, R41, R2 ;  /* 0x0000000229027221 */ /* 0x028fe20000000000 */
[----:B----4-:R-:W-:Y:S01]  /*12570*/  FADD R3, R42, R3 ;  /* 0x000000032a037221 */ /* 0x010fe20000000000 */
[----:B--2---:R-:W-:Y:S01]  /*12580*/  FADD R4, R43, R4 ;  /* 0x000000042b047221 */ /* 0x004fe20000000000 */
[----:B------:R-:W2:Y:S01]  /*12590*/  LDL.LU R41, [R1+0x620] ;  /* 0x0006200001297983 */ /* 0x000ea20000300800 */
[----:B------:R-:W-:Y:S01]  /*125a0*/  FADD R5, R44, R5 ;  /* 0x000000052c057221 */ /* 0x000fe20000000000 */
[----:B------:R-:W-:-:S02]  /*125b0*/  FADD R6, R45, R6 ;  /* 0x000000062d067221 */ /* 0x000fc40000000000 */
[----:B------:R-:W3:Y:S01]  /*125c0*/  LDL.LU R42, [R1+0x61c] ;  /* 0x00061c00012a7983 */ /* 0x000ee20000300800 */
[----:B------:R-:W-:-:S03]  /*125d0*/  FADD R7, R46, R7 ;  /* 0x000000072e077221 */ /* 0x000fc60000000000 */
[----:B------:R-:W4:Y:S01]  /*125e0*/  LDL.LU R43, [R1+0x618] ;  /* 0x00061800012b7983 */ /* 0x000f220000300800 */
[----:B------:R-:W-:-:S03]  /*125f0*/  FADD R8, R47, R8 ;  /* 0x000000082f087221 */ /* 0x000fc60000000000 */
[----:B------:R-:W2:Y:S01]  /*12600*/  LDL.LU R44, [R1+0x614] ;  /* 0x00061400012c7983 */ /* 0x000ea20000300800 */
[----:B------:R-:W-:-:S03]  /*12610*/  FADD R9, R48, R9 ;  /* 0x0000000930097221 */ /* 0x000fc60000000000 */
        /* <DEDUP_REMOVED lines=133> */
[----:B------:R-:W-:Y:S01]  /*12e70*/  FADD R204, R115, R204 ;  /* 0x000000cc73cc7221 */ /* 0x000fe20000000000 */
[----:B------:R-:W-:Y:S02]  /*12e80*/  FADD R118, R119, R118 ;  /* 0x0000007677767221 */ /* 0x000fe40000000000 */
[----:B------:R-:W2:Y:S01]  /*12e90*/  LDL.LU R112, [R1+0x504] ;  /* 0x0005040001707983 */ /* 0x000ea20000300800 */
[----:B------:R-:W-:-:S03]  /*12ea0*/  FADD R205, R116, R205 ;  /* 0x000000cd74cd7221 */ /* 0x000fc60000000000 */
[----:B------:R-:W2:Y:S01]  /*12eb0*/  LDL.LU R113, [R1+0x500] ;  /* 0x0005000001717983 */ /* 0x000ea20000300800 */
[----:B------:R-:W-:-:S03]  /*12ec0*/  FADD R0, R117, R0 ;  /* 0x0000000075007221 */ /* 0x000fc60000000000 */
[----:B------:R-:W2:Y:S01]  /*12ed0*/  LDL.LU R114, [R1+0x4fc] ;  /* 0x0004fc0001727983 */ /* 0x000ea20000300800 */
[----:B------:R-:W-:-:S03]  /*12ee0*/  FADD R208, R149, R208 ;  /* 0x000000d095d07221 */ /* 0x000fc60000000000 */
[----:B------:R-:W2:Y:S04]  /*12ef0*/  LDL.LU R115, [R1+0x4f8] ;  /* 0x0004f80001737983 */ /* 0x000ea80000300800 */
[----:B------:R-:W2:Y:S01]  /*12f00*/  LDL.LU R116, [R1+0x4f4] ;  /* 0x0004f40001747983 */ /* 0x000ea20000300800 */
[----:B------:R-:W-:Y:S01]  /*12f10*/  FADD R207, R150, R207 ;  /* 0x000000cf96cf7221 */ /* 0x000fe20000000000 */
[----:B------:R-:W-:Y:S01]  /*12f20*/  FADD R206, R151, R206 ;  /* 0x000000ce97ce7221 */ /* 0x000fe20000000000 */
[----:B------:R-:W-:Y:S01]  /*12f30*/  FADD R237, R120, R237 ;  /* 0x000000ed78ed7221 */ /* 0x000fe20000000000 */
[----:B------:R-:W3:Y:S01]  /*12f40*/  LDL.LU R117, [R1+0x1b8] ;  /* 0x0001b80001757983 */ /* 0x000ee20000300800 */
[----:B------:R-:W-:Y:S01]  /*12f50*/  FADD R236, R121, R236 ;  /* 0x000000ec79ec7221 */ /* 0x000fe20000000000 */
[----:B------:R-:W-:Y:S01]  /*12f60*/  FADD R235, R122, R235 ;  /* 0x000000eb7aeb7221 */ /* 0x000fe20000000000 */
[----:B------:R-:W-:Y:S01]  /*12f70*/  FADD R234, R123, R234 ;  /* 0x000000ea7bea7221 */ /* 0x000fe20000000000 */
[----:B------:R-:W3:Y:S01]  /*12f80*/  LDL.LU R149, [R1+0x208] ;  /* 0x0002080001957983 */ /* 0x000ee20000300800 */
[----:B------:R-:W-:Y:S01]  /*12f90*/  FADD R233, R124, R233 ;  /* 0x000000e97ce97221 */ /* 0x000fe20000000000 */
[----:B------:R-:W-:Y:S01]  /*12fa0*/  FADD R232, R125, R232 ;  /* 0x000000e87de87221 */ /* 0x000fe20000000000 */
[----:B------:R-:W-:Y:S01]  /*12fb0*/  FADD R231, R126, R231 ;  /* 0x000000e77ee77221 */ /* 0x000fe20000000000 */
[----:B------:R0:W-:Y:S01]  /*12fc0*/  STL [R1+0x200], R118 ;  /* 0x0002007601007387 */ /* 0x0001e20000100800 */
[----:B------:R-:W-:Y:S01]  /*12fd0*/  FADD R230, R127, R230 ;  /* 0x000000e67fe67221 */ /* 0x000fe20000000000 */
        /* <DEDUP_REMOVED lines=8> */
[----:B0-----:R-:W4:Y:S01]  /*13060*/  LDL.LU R118, [R1+0x1bc] ;  /* 0x0001bc0001767983 */ /* 0x001f220000300800 */
[----:B------:R-:W-:Y:S01]  /*13070*/  FADD R215, R142, R215 ;  /* 0x000000d78ed77221 */ /* 0x000fe20000000000 */
[----:B------:R-:W-:Y:S01]  /*13080*/  FADD R224, R133, R224 ;  /* 0x000000e085e07221 */ /* 0x000fe20000000000 */
[----:B------:R-:W-:Y:S01]  /*13090*/  FADD R214, R143, R214 ;  /* 0x000000d68fd67221 */ /* 0x000fe20000000000 */
[----:B------:R0:W-:Y:S01]  /*130a0*/  STL [R1+0x204], R0 ;  /* 0x0002040001007387 */ /* 0x0001e20000100800 */
[----:B------:R-:W-:Y:S01]  /*130b0*/  FADD R223, R134, R223 ;  /* 0x000000df86df7221 */ /* 0x000fe20000000000 */
[----:B------:R-:W-:Y:S01]  /*130c0*/  FADD R213, R144, R213 ;  /* 0x000000d590d57221 */ /* 0x000fe20000000000 */
[----:B------:R-:W-:Y:S01]  /*130d0*/  FADD R222, R135, R222 ;  /* 0x000000de87de7221 */ /* 0x000fe20000000000 */
[----:B------:R-:W4:Y:S01]  /*130e0*/  LDL.LU R150, [R1+0x20c] ;  /* 0x00020c0001967983 */ /* 0x000f220000300800 */
[----:B------:R-:W-:Y:S01]  /*130f0*/  FADD R212, R145, R212 ;  /* 0x000000d491d47221 */ /* 0x000fe20000000000 */
[----:B------:R-:W-:Y:S01]  /*13100*/  FADD R221, R136, R221 ;  /* 0x000000dd88dd7221 */ /* 0x000fe20000000000 */
[----:B------:R-:W-:Y:S01]  /*13110*/  FADD R211, R146, R211 ;  /* 0x000000d392d37221 */ /* 0x000fe20000000000 */
[----:B------:R-:W2:Y:S01]  /*13120*/  LDL.LU R119, [R1+0x1c0] ;  /* 0x0001c00001777983 */ /* 0x000ea20000300800 */
[----:B------:R-:W-:Y:S01]  /*13130*/  FADD R220, R137, R220 ;  /* 0x000000dc89dc7221 */ /* 0x000fe20000000000 */
[----:B------:R-:W-:Y:S01]  /*13140*/  FADD R210, R147, R210 ;  /* 0x000000d293d27221 */ /* 0x000fe20000000000 */
[----:B------:R-:W-:Y:S01]  /*13150*/  FADD R219, R138, R219 ;  /* 0x000000db8adb7221 */ /* 0x000fe20000000000 */
[----:B------:R-:W2:Y:S01]  /*13160*/  LDL.LU R151, [R1+0x210] ;  /* 0x0002100001977983 */ /* 0x000ea20000300800 */
[----:B------:R-:W-:-:S03]  /*13170*/  FADD R209, R148, R209 ;  /* 0x000000d194d17221 */ /* 0x000fc60000000000 */
[----:B------:R-:W2:Y:S04]  /*13180*/  LDL.LU R120, [R1+0x1c4] ;  /* 0x0001c40001787983 */ /* 0x000ea80000300800 */
[----:B0-----:R-:W2:Y:S04]  /*13190*/  LDL.LU R0, [R1+0x214] ;  /* 0x0002140001007983 */ /* 0x001ea80000300800 */
        /* <DEDUP_REMOVED lines=28> */
[----:B---3--:R-:W-:-:S03]  /*13360*/  FADD R149, R117, R149 ;  /* 0x0000009575957221 */ /* 0x008fc60000000000 */
[----:B------:R-:W3:Y:S04]  /*13370*/  LDL.LU R117, [R1+0x4f0] ;  /* 0x0004f00001757983 */ /* 0x000ee80000300800 */
[----:B------:R0:W-:Y:S04]  /*13380*/  STL [R1+0x208], R149 ;  /* 0x0002089501007387 */ /* 0x0001e80000100800 */
[----:B0-----:R-:W3:Y:S01]  /*13390*/  LDL.LU R149, [R1+0x250] ;  /* 0x0002500001957983 */ /* 0x001ee20000300800 */
[----:B----4-:R-:W-:-:S03]  /*133a0*/  FADD R150, R118, R150 ;  /* 0x0000009676967221 */ /* 0x010fc60000000000 */
[----:B------:R-:W4:Y:S04]  /*133b0*/  LDL.LU R118, [R1+0x4ec] ;  /* 0x0004ec0001767983 */ /* 0x000f280000300800 */
[----:B------:R0:W-:Y:S01]  /*133c0*/  STL [R1+0x20c], R150 ;  /* 0x00020c9601007387 */ /* 0x0001e20000100800 */
[----:B--2---:R-:W-:-:S03]  /*133d0*/  FADD R151, R119, R151 ;  /* 0x0000009777977221 */ /* 0x004fc60000000000 */
[----:B0-----:R-:W2:Y:S04]  /*133e0*/  LDL.LU R150, [R1+0x254] ;  /* 0x0002540001967983 */ /* 0x001ea80000300800 */
[----:B------:R-:W4:Y:S04]  /*133f0*/  LDL.LU R119, [R1+0x4e8] ;  /* 0x0004e80001777983 */ /* 0x000f280000300800 */
[----:B------:R0:W-:Y:S04]  /*13400*/  STL [R1+0x210], R151 ;  /* 0x0002109701007387 */ /* 0x0001e80000100800 */
[----:B0-----:R-:W4:Y:S01]  /*13410*/  LDL.LU R151, [R1+0x258] ;  /* 0x0002580001977983 */ /* 0x001f220000300800 */
[----:B------:R-:W-:Y:S01]  /*13420*/  FADD R0, R120, R0 ;  /* 0x0000000078007221 */ /* 0x000fe20000000000 */
[----:B------:R-:W-:-:S02]  /*13430*/  FADD R122, R121, R122 ;  /* 0x0000007a797a7221 */ /* 0x000fc40000000000 */
[----:B------:R-:W4:Y:S01]  /*13440*/  LDL.LU R120, [R1+0x4e4] ;  /* 0x0004e40001787983 */ /* 0x000f220000300800 */
[----:B------:R-:W-:-:S03]  /*13450*/  FADD R124, R123, R124 ;  /* 0x0000007c7b7c7221 */ /* 0x000fc60000000000 */
[----:B------:R0:W-:Y:S01]  /*13460*/  STL [R1+0x214], R0 ;  /* 0x0002140001007387 */ /* 0x0001e20000100800 */
[----:B------:R-:W-:-:S03]  /*13470*/  FADD R126, R125, R126 ;  /* 0x0000007e7d7e7221 */ /* 0x000fc60000000000 */
[----:B0-----:R-:W4:Y:S04]  /*13480*/  LDL.LU R0, [R1+0x25c] ;  /* 0x00025c0001007983 */ /* 0x001f280000300800 */
[----:B------:R-:W4:Y:S04]  /*13490*/  LDL.LU R121, [R1+0x4e0] ;  /* 0x0004e00001797983 */ /* 0x000f280000300800 */
[----:B------:R0:W-:Y:S01]  /*134a0*/  STL [R1+0x218], R122 ;  /* 0x0002187a01007387 */ /* 0x0001e20000100800 */
[----:B------:R-:W-:Y:S01]  /*134b0*/  FADD R128, R127, R128 ;  /* 0x000000807f807221 */ /* 0x000fe20000000000 */
[----:B------:R-:W-:-:S02]  /*134c0*/  FADD R139, R129, R139 ;  /* 0x0000008b818b7221 */ /* 0x000fc40000000000 */
[----:B0-----:R-:W4:Y:S04]  /*134d0*/  LDL.LU R122, [R1+0x4dc] ;  /* 0x0004dc00017a7983 */ /* 0x001f280000300800 */
[----:B------:R-:W4:Y:S04]  /*134e0*/  LDL.LU R123, [R1+0x4d8] ;  /* 0x0004d800017b7983 */ /* 0x000f280000300800 */
[----:B------:R0:W-:Y:S01]  /*134f0*/  STL [R1+0x21c], R124 ;  /* 0x00021c7c01007387 */ /* 0x0001e20000100800 */
[----:B------:R-:W-:-:S03]  /*13500*/  FADD R140, R130, R140 ;  /* 0x0000008c828c7221 */ /* 0x000fc60000000000 */
        /* <DEDUP_REMOVED lines=34> */
[----:B------:R0:W-:Y:S04]  /*13730*/  STL [R1+0x240], R145 ;  /* 0x0002409101007387 */ /* 0x0001e80000100800 */
[----:B0-----:R-:W4:Y:S04]  /*13740*/  LDL.LU R145, [R1+0x278] ;  /* 0x0002780001917983 */ /* 0x001f280000300800 */
[----:B------:R-:W4:Y:S04]  /*13750*/  LDL.LU R136, [R1+0x4a4] ;  /* 0x0004a40001887983 */ /* 0x000f280000300800 */
[----:B------:R0:W-:Y:S04]  /*13760*/  STL [R1+0x244], R146 ;  /* 0x0002449201007387 */ /* 0x0001e80000100800 */
[----:B0-----:R-:W4:Y:S04]  /*13770*/  LDL.LU R146, [R1+0x27c] ;  /* 0x00027c0001927983 */ /* 0x001f280000300800 */
[----:B------:R-:W4:Y:S04]  /*13780*/  LDL.LU R137, [R1+0x4a0] ;  /* 0x0004a00001897983 */ /* 0x000f280000300800 */
[----:B------:R0:W-:Y:S04]  /*13790*/  STL [R1+0x248], R147 ;  /* 0x0002489301007387 */ /* 0x0001e80000100800 */
[----:B0-----:R-:W4:Y:S04]  /*137a0*/  LDL.LU R147, [R1+0x280] ;  /* 0x0002800001937983 */ /* 0x001f280000300800 */
[----:B------:R-:W4:Y:S01]  /*137b0*/  LDL.LU R138, [R1+0x49c] ;  /* 0x00049c00018a7983 */ /* 0x000f220000300800 */
[----:B---3--:R-:W-:-:S03]  /*137c0*/  FADD R149, R24, R149 ;  /* 0x0000009518957221 */ /* 0x008fc60000000000 */
[----:B------:R0:W-:Y:S04]  /*137d0*/  STL [R1+0x24c], R148 ;  /* 0x00024c9401007387 */ /* 0x0001e80000100800 */
[----:B0-----:R-:W3:Y:S04]  /*137e0*/  LDL.LU R148, [R1+0x284] ;  /* 0x0002840001947983 */ /* 0x001ee80000300800 */
[----:B------:R0:W-:Y:S01]  /*137f0*/  STL [R1+0x250], R149 ;  /* 0x0002509501007387 */ /* 0x0001e20000100800 */
[----:B--2---:R-:W-:-:S03]  /*13800*/  FADD R150, R25, R150 ;  /* 0x0000009619967221 */ /* 0x004fc60000000000 */
[----:B0-----:R-:W2:Y:S04]  /*13810*/  LDL.LU R149, [R1+0x288] ;  /* 0x0002880001957983 */ /* 0x001ea80000300800 */
[----:B------:R0:W-:Y:S04]  /*13820*/  STL [R1+0x254], R150 ;  /* 0x0002549601007387 */ /* 0x0001e80000100800 */
[----:B0-----:R-:W2:Y:S01]  /*13830*/  LDL.LU R150, [R1+0x28c] ;  /* 0x00028c0001967983 */ /* 0x001ea20000300800 */
[----:B----4-:R-:W-:-:S05]  /*13840*/  FADD R151, R26, R151 ;  /* 0x000000971a977221 */ /* 0x010fca0000000000 */
[----:B------:R0:W-:Y:S04]  /*13850*/  STL [R1+0x258], R151 ;  /* 0x0002589701007387 */ /* 0x0001e80000100800 */
[----:B0-----:R-:W4:Y:S01]  /*13860*/  LDL.LU R151, [R1+0x290] ;  /* 0x0002900001977983 */ /* 0x001f220000300800 */
[----:B------:R-:W-:-:S03]  /*13870*/  FADD R0, R27, R0 ;  /* 0x000000001b007221 */ /* 0x000fc60000000000 */
[----:B------:R-:W4:Y:S04]  /*13880*/  LDL.LU R27, [R1+0x2c8] ;  /* 0x0002c800011b7983 */ /* 0x000f280000300800 */
[----:B------:R-:W4:Y:S04]  /*13890*/  LDL.LU R26, [R1+0x2cc] ;  /* 0x0002cc00011a7983 */ /* 0x000f280000300800 */
[----:B------:R-:W4:Y:S04]  /*138a0*/  LDL.LU R25, [R1+0x2d0] ;  /* 0x0002d00001197983 */ /* 0x000f280000300800 */
[----:B------:R0:W-:Y:S04]  /*138b0*/  STL [R1+0x25c], R0 ;  /* 0x00025c0001007387 */ /* 0x0001e80000100800 */
[----:B------:R-:W4:Y:S04]  /*138c0*/  LDL.LU R24, [R1+0x2d4] ;  /* 0x0002d40001187983 */ /* 0x000f280000300800 */
[----:B0-----:R-:W4:Y:S01]  /*138d0*/  LDL.LU R0, [R1+0x2d8] ;  /* 0x0002d80001007983 */ /* 0x001f220000300800 */
[----:B------:R-:W-:-:S05]  /*138e0*/  FADD R139, R28, R139 ;  /* 0x0000008b1c8b7221 */ /* 0x000fca0000000000 */
[----:B------:R0:W-:Y:S04]  /*138f0*/  STL [R1+0x260], R139 ;  /* 0x0002608b01007387 */ /* 0x0001e80000100800 */
[----:B0-----:R-:W4:Y:S01]  /*13900*/  LDL.LU R139, [R1+0x498] ;  /* 0x00049800018b7983 */ /* 0x001f220000300800 */
[----:B------:R-:W-:-:S03]  /*13910*/  FADD R140, R29, R140 ;  /* 0x0000008c1d8c7221 */ /* 0x000fc60000000000 */
[----:B------:R-:W4:Y:S04]  /*13920*/  LDL.LU R28, [R1+0x2c4] ;  /* 0x0002c400011c7983 */ /* 0x000f280000300800 */
        /* <DEDUP_REMOVED lines=30> */
[----:B---3--:R-:W-:-:S03]  /*13b10*/  FADD R148, R37, R148 ;  /* 0x0000009425947221 */ /* 0x008fc60000000000 */
[----:B------:R-:W3:Y:S04]  /*13b20*/  LDL.LU R36, [R1+0x2a4] ;  /* 0x0002a40001247983 */ /* 0x000ee80000300800 */
[----:B------:R0:W-:Y:S01]  /*13b30*/  STL [R1+0x284], R148 ;  /* 0x0002849401007387 */ /* 0x0001e20000100800 */
[----:B--2---:R-:W-:-:S03]  /*13b40*/  FADD R149, R38, R149 ;  /* 0x0000009526957221 */ /* 0x004fc60000000000 */
[----:B0-----:R-:W2:Y:S04]  /*13b50*/  LDL.LU R148, [R1+0x474] ;  /* 0x0004740001947983 */ /* 0x001ea80000300800 */
[----:B------:R-:W2:Y:S04]  /*13b60*/  LDL.LU R37, [R1+0x2a0] ;  /* 0x0002a00001257983 */ /* 0x000ea80000300800 */
[----:B------:R0:W-:Y:S01]  /*13b70*/  STL [R1+0x288], R149 ;  /* 0x0002889501007387 */ /* 0x0001e20000100800 */
[----:B------:R-:W-:-:S03]  /*13b80*/  FADD R150, R39, R150 ;  /* 0x0000009627967221 */ /* 0x000fc60000000000 */
[----:B0-----:R-:W2:Y:S04]  /*13b90*/  LDL.LU R149, [R1+0x470] ;  /* 0x0004700001957983 */ /* 0x001ea80000300800 */
[----:B------:R-:W2:Y:S04]  /*13ba0*/  LDL.LU R38, [R1+0x29c] ;  /* 0x00029c0001267983 */ /* 0x000ea80000300800 */
[----:B------:R0:W-:Y:S01]  /*13bb0*/  STL [R1+0x28c], R150 ;  /* 0x00028c9601007387 */ /* 0x0001e20000100800 */
[----:B----4-:R-:W-:-:S03]  /*13bc0*/  FADD R151, R40, R151 ;  /* 0x0000009728977221 */ /* 0x010fc60000000000 */
[----:B0-----:R-:W4:Y:S04]  /*13bd0*/  LDL.LU R150, [R1+0x46c] ;  /* 0x00046c0001967983 */ /* 0x001f280000300800 */
[----:B------:R-:W4:Y:S04]  /*13be0*/  LDL.LU R39, [R1+0x298] ;  /* 0x0002980001277983 */ /* 0x000f280000300800 */
[----:B------:R0:W-:Y:S04]  /*13bf0*/  STL [R1+0x290], R151 ;  /* 0x0002909701007387 */ /* 0x0001e80000100800 */
[----:B0-----:R-:W4:Y:S04]  /*13c00*/  LDL.LU R151, [R1+0x468] ;  /* 0x0004680001977983 */ /* 0x001f280000300800 */
[----:B------:R-:W4:Y:S01]  /*13c10*/  LDL.LU R40, [R1+0x294] ;  /* 0x0002940001287983 */ /* 0x000f220000300800 */
        /* <DEDUP_REMOVED lines=13> */
[----:B---3--:R-:W-:Y:S01]  /*13cf0*/  FADD R36, R45, R36 ;  /* 0x000000242d247221 */ /* 0x008fe20000000000 */
[----:B--2---:R-:W-:Y:S01]  /*13d00*/  FADD R37, R44, R37 ;  /* 0x000000252c257221 */ /* 0x004fe20000000000 */
[----:B------:R-:W-:Y:S01]  /*13d10*/  FADD R38, R43, R38 ;  /* 0x000000262b267221 */ /* 0x000fe20000000000 */
[----:B----4-:R-:W-:Y:S01]  /*13d20*/  FADD R39, R42, R39 ;  /* 0x000000272a277221 */ /* 0x010fe20000000000 */
[----:B------:R-:W-:-:S05]  /*13d30*/  FADD R40, R41, R40 ;  /* 0x0000002829287221 */ /* 0x000fca0000000000 */
[----:B------:R0:W-:Y:S04]  /*13d40*/  STL [R1+0x294], R40 ;  /* 0x0002942801007387 */ /* 0x0001e80000100800 */
        /* <DEDUP_REMOVED lines=14> */
[----:B------:R-:W4:Y:S04]  /*13e30*/  LDL.LU R53, [R1+0x2dc] ;  /* 0x0002dc0001357983 */ /* 0x000f280000300800 */
[----:B------:R4:W-:Y:S04]  /*13e40*/  STL [R1+0x2d0], R25 ;  /* 0x0002d01901007387 */ /* 0x0009e80000100800 */
[----:B------:R-:W4:Y:S04]  /*13e50*/  LDL.LU R52, [R1+0x2e0] ;  /* 0x0002e00001347983 */ /* 0x000f280000300800 */
[----:B------:R4:W-:Y:S04]  /*13e60*/  STL [R1+0x2d4], R24 ;  /* 0x0002d41801007387 */ /* 0x0009e80000100800 */
        /* <DEDUP_REMOVED lines=14> */
[----:B--2---:R-:W2:Y:S04]  /*13f50*/  LDL.LU R38, [R1+0x318] ;  /* 0x0003180001267983 */ /* 0x004ea80000300800 */
        /* <DEDUP_REMOVED lines=14> */
[----:B------:R-:W4:Y:S01]  /*14040*/  LDL.LU R0, [R1+0x354] ;  /* 0x0003540001007983 */ /* 0x000f220000300800 */
[----:B------:R-:W-:Y:S01]  /*14050*/  FADD R53, R59, R53 ;  /* 0x000000353b357221 */ /* 0x000fe20000000000 */
        /* <DEDUP_REMOVED lines=242> */
[----:B------:R-:W-:Y:S01]  /*14f80*/  FADD R24, R150, R24 ;  /* 0x0000001896187221 */ /* 0x000fe20000000000 */
[----:B------:R-:W-:-:S05]  /*14f90*/  FADD R0, R0, R151 ;  /* 0x0000009700007221 */ /* 0x000fca0000000000 */
[----:B------:R1:W-:Y:S04]  /*14fa0*/  STL [R1+0x44c], R0 ;  /* 0x00044c0001007387 */ /* 0x0003e80000100800 */
[----:B------:R1:W-:Y:S04]  /*14fb0*/  STL [R1+0x444], R25 ;  /* 0x0004441901007387 */ /* 0x0003e80000100800 */
[----:B------:R1:W-:Y:S02]  /*14fc0*/  STL [R1+0x448], R24 ;  /* 0x0004481801007387 */ /* 0x0003e40000100800 */
.L_x_28:
[----:B01----:R-:W0:Y:S02]  /*14fd0*/  LDC R0, c[0x0][0x28c] ;  /* 0x0000a300ff007b82 */ /* 0x003e240000000800 */
[----:B0-----:R-:W-:-:S13]  /*14fe0*/  ISETP.GE.AND P0, PT, R0, 0x1, PT ;  /* 0x000000010000780c */ /* 0x001fda0003f06270 */
[----:B------:R-:W-:Y:S05]  /*14ff0*/  @!P0 BRA `(.L_x_29) ;  /* 0x0000000000488947 */ /* 0x000fea0003800000 */
[----:B------:R-:W-:-:S06]  /*15000*/  UISETP.NE.AND UP0, UPT, UR22, 0x3, UPT ;  /* 0x000000031600788c */ /* 0x000fcc000bf05270 */
[----:B------:R-:W-:-:S13]  /*15010*/  PLOP3.LUT P0, PT, PT, PT, UP0, 0x80, 0x0 ;  /* 0x000000000000781c */ /* 0x000fda0003f0f008 */
[----:B------:R-:W-:Y:S05]  /*15020*/  @!P0 BRA `(.L_x_30) ;  /* 0x0000000000048947 */ /* 0x000fea0003800000 */
[----:B------:R-:W-:Y:S01]  /*15030*/  BPT.TRAP 0x1 ;  /* 0x000000040000795c */ /* 0x000fe20000300000 */
.L_x_30:
[----:B------:R-:W-:-:S04]  /*15040*/  UISETP.LT.AND UP0, UPT, UR10, 0x1, UPT ;  /* 0x000000010a00788c */ /* 0x000fc8000bf01270 */
[----:B------:R-:W-:Y:S02]  /*15050*/  USEL UR8, UR10, 0x1, UP0 ;  /* 0x000000010a087887 */ /* 0x000fe40008000000 */
[----:B------:R-:W-:Y:S02]  /*15060*/  UISETP.GT.U32.AND UP0, UPT, UR13, 0x1, UPT ;  /* 0x000000010d00788c */ /* 0x000fe4000bf04070 */
[----:B------:R-:W-:-:S04]  /*15070*/  UIADD3 UR8, UR5, UR10, -UR8 ;  /* 0x0000000a05087290 */ /* 0x000fc8000fffe808 */
[----:B------:R-:W-:Y:S01]  /*15080*/  UIMAD.WIDE.U32 UR6, UR8, -0x55555555, URZ ;  /* 0xaaaaaaab080678a5 */ /* 0x000fe2000f8e003f */
[----:B------:R-:W-:-:S03]  /*15090*/  PLOP3.LUT P0, PT, PT, PT, UP0, 0x80, 0x0 ;  /* 0x000000000000781c */ /* 0x000fc60003f0f008 */
[----:B------:R-:W-:-:S04]  /*150a0*/  USHF.R.U32.HI UR6, URZ, 0x1, UR7 ;  /* 0x000000013f067899 */ /* 0x000fc80008011607 */
[----:B------:R-:W-:-:S04]  /*150b0*/  UIMAD UR8, UR6, -0x3, UR8 ;  /* 0xfffffffd060878a4 */ /* 0x000fc8000f8e0208 */
[----:B------:R-:W-:-:S04]  /*150c0*/  ULEA UR8, UR8, UR12, 0x3 ;  /* 0x0000000c08087291 */ /* 0x000fc8000f8e183f */
[----:B------:R-:W-:-:S04]  /*150d0*/  UIADD3 UR8, UR8, 0x18, URZ ;  /* 0x0000001808087890 */ /* 0x000fc8000fffe03f */
[----:B------:R-:W-:-:S09]  /*150e0*/  UPRMT UR8, URZ, 0x654, UR8 ;  /* 0x000006543f087896 */ /* 0x000fd20008000008 */
[----:B------:R-:W-:Y:S01]  /*150f0*/  SYNCS.ARRIVE.TRANS64.RED.A1T0 RZ, [UR8], RZ ;  /* 0x000000ffffff79a7 */ /* 0x000fe20008100408 */
[----:B------:R-:W-:Y:S05]  /*15100*/  @P0 BRA `(.L_x_29) ;  /* 0x0000000000040947 */ /* 0x000fea0003800000 */
[----:B------:R-:W-:Y:S01]  /*15110*/  BPT.TRAP 0x1 ;  /* 0x000000040000795c */ /* 0x000fe20000300000 */
.L_x_29:
[----:B------:R-:W3:Y:S01]  /*15120*/  LDL.LU R28, [R1+0x45c] ;  /* 0x00045c00011c7983 */ /* 0x000ee20000300800 */
[----:B------:R-:W0:Y:S01]  /*15130*/  LDC R25, c[0x0][0x288] ;  /* 0x0000a200ff197b82 */ /* 0x000e220000000800 */
[----:B------:R-:W1:Y:S01]  /*15140*/  S2R R27, SR_TID.X ;  /* 0x00000000001b7919 */ /* 0x000e620000002100 */
[----:B------:R-:W-:Y:S01]  /*15150*/  UIADD3 UR8, UR10, UR5, URZ ;  /* 0x000000050a087290 */ /* 0x000fe2000fffe03f */
[----:B------:R-:W-:Y:S01]  /*15160*/  ULDC UR6, c[0x0][0x284] ;  /* 0x0000a10000067ab9 */ /* 0x000fe20000000800 */
[----:B------:R-:W4:Y:S01]  /*15170*/  LDL.LU R26, [R1+0x458] ;  /* 0x00045800011a7983 */ /* 0x000f220000300800 */
[----:B------:R-:W-:Y:S01]  /*15180*/  USHF.R.S32.HI UR11, URZ, 0x1f, UR9 ;  /* 0x0000001f3f0b7899 */ /* 0x000fe20008011409 */
[----:B------:R-:W-:Y:S01]  /*15190*/  IMAD.MOV.U32 R41, RZ, RZ, -0x1 ;  /* 0xffffffffff297424 */ /* 0x000fe200078e00ff */
[----:B------:R-:W-:Y:S01]  /*151a0*/  UISETP.GT.U32.AND UP0, UPT, UR8, 0x2, UPT ;  /* 0x000000020800788c */ /* 0x000fe2000bf04070 */
[----:B------:R-:W-:Y:S01]  /*151b0*/  ULDC.64 UR16, c[0x0][0x5d0] ;  /* 0x0001740000107ab9 */ /* 0x000fe20000000a00 */
[----:B------:R-:W-:-:S02]  /*151c0*/  UISETP.GE.U32.AND UP1, UPT, UR10, 0x3, UPT ;  /* 0x000000030a00788c */ /* 0x000fc4000bf26070 */
[----:B------:R-:W-:Y:S02]  /*151d0*/  UIMAD UR5, UR11, UR16, URZ ;  /* 0x000000100b0572a4 */ /* 0x000fe4000f8e023f */
[----:B------:R-:W-:Y:S01]  /*151e0*/  UISETP.LT.U32.AND UP0, UPT, UR10, 0x3, UP0 ;  /* 0x000000030a00788c */ /* 0x000fe20008701070 */
[C---:B-1----:R-:W-:Y:S01]  /*151f0*/  LOP3.LUT R24, R27.reuse, 0x3, RZ, 0xc0, !PT ;  /* 0x000000031b187812 */ /* 0x042fe200078ec0ff */
[----:B------:R-:W-:Y:S01]  /*15200*/  IMAD.SHL.U32 R32, R27, 0x2, RZ ;  /* 0x000000021b207824 */ /* 0x000fe200078e00ff */
[----:B------:R-:W-:-:S03]  /*15210*/  SHF.R.U32.HI R34, RZ, 0x7, R27 ;  /* 0x00000007ff227819 */ /* 0x000fc6000001161b */
[----:B0-----:R-:W-:Y:S01]  /*15220*/  IMAD R24, R24, -0x2, R25 ;  /* 0xfffffffe18187824 */ /* 0x001fe200078e0219 */
[----:B------:R-:W-:Y:S02]  /*15230*/  LOP3.LUT R34, R34, 0x1, RZ, 0xc0, !PT ;  /* 0x0000000122227812 */ /* 0x000fe400078ec0ff */
[----:B------:R-:W-:-:S03]  /*15240*/  LOP3.LUT R32, R32, 0x6, RZ, 0xc0, !PT ;  /* 0x0000000620207812 */ /* 0x000fc600078ec0ff */
[----:B------:R-:W-:Y:S02]  /*15250*/  IMAD.SHL.U32 R35, R34, 0x40, RZ ;  /* 0x0000004022237824 */ /* 0x000fe400078e00ff */
[----:B---3--:R-:W-:-:S04]  /*15260*/  IMAD.WIDE R36, R28, 0x100, RZ ;  /* 0x000001001c247825 */ /* 0x008fc800078e02ff */
[----:B----4-:R-:W-:Y:S01]  /*15270*/  IMAD.SHL.U32 R0, R26, 0x100, RZ ;  /* 0x000001001a007824 */ /* 0x010fe200078e00ff */
[----:B------:R-:W-:Y:S01]  /*15280*/  PRMT R32, R32, 0x6540, R26 ;  /* 0x0000654020207816 */ /* 0x000fe2000000001a */
[----:B------:R-:W-:-:S03]  /*15290*/  IMAD.U32 R26, RZ, RZ, UR16 ;  /* 0x00000010ff1a7e24 */ /* 0x000fc6000f8e00ff */
[----:B------:R-:W-:Y:S01]  /*152a0*/  ISETP.GE.AND P0, PT, R0, R25, PT ;  /* 0x000000190000720c */ /* 0x000fe20003f06270 */
[----:B------:R-:W-:Y:S01]  /*152b0*/  IMAD.IADD R0, R24, 0x1, -R0 ;  /* 0x0000000118007824 */ /* 0x000fe200078e0a00 */
[----:B------:R-:W-:Y:S02]  /*152c0*/  SHF.R.U32.HI R24, RZ, 0x2, R27 ;  /* 0x00000002ff187819 */ /* 0x000fe4000001161b */
[----:B------:R-:W-:Y:S02]  /*152d0*/  LOP3.LUT R25, R27, 0x60, RZ, 0xc0, !PT ;  /* 0x000000601b197812 */ /* 0x000fe400078ec0ff */
[----:B------:R-:W-:Y:S02]  /*152e0*/  LOP3.LUT R24, R24, 0x7, RZ, 0xc0, !PT ;  /* 0x0000000718187812 */ /* 0x000fe400078ec0ff */
[----:B------:R-:W-:Y:S02]  /*152f0*/  SHF.R.U32.HI R25, RZ, 0x1, R25 ;  /* 0x00000001ff197819 */ /* 0x000fe40000011619 */
[----:B------:R-:W-:-:S02]  /*15300*/  LOP3.LUT R35, R35, 0x40, R24, 0xe2, !PT ;  /* 0x0000004023237812 */ /* 0x000fc400078ee218 */
[----:B------:R-:W-:Y:S02]  /*15310*/  IADD3 R24, RZ, -R25, -R24 ;  /* 0x80000019ff187210 */ /* 0x000fe40007ffe818 */
[----:B------:R-:W-:Y:S02]  /*15320*/  SHF.R.S32.HI R33, RZ, 0x1f, R32 ;  /* 0x0000001fff217819 */ /* 0x000fe40000011420 */
[----:B------:R-:W-:Y:S01]  /*15330*/  LOP3.LUT R35, R36, R35, R25, 0xfe, !PT ;  /* 0x0000002324237212 */ /* 0x000fe200078efe19 */
[----:B------:R-:W-:Y:S02]  /*15340*/  IMAD R34, R34, -0x40, R24 ;  /* 0xffffffc022227824 */ /* 0x000fe400078e0218 */
[----:B------:R-:W-:Y:S02]  /*15350*/  IMAD.SHL.U32 R24, R28, 0x100, RZ ;  /* 0x000001001c187824 */ /* 0x000fe400078e00ff */
[----:B------:R-:W-:-:S03]  /*15360*/  IMAD.WIDE.U32 R26, R26, UR9, R32 ;  /* 0x000000091a1a7c25 */ /* 0x000fc6000f8e0020 */
[C---:B------:R-:W-:Y:S02]  /*15370*/  IADD3 R34, -R24.reuse, UR6, R34 ;  /* 0x0000000618227c10 */ /* 0x040fe4000fffe122 */
[----:B------:R-:W-:Y:S01]  /*15380*/  ISETP.GE.OR P0, PT, R24, UR6, P0 ;  /* 0x0000000618007c0c */ /* 0x000fe20008706670 */
[----:B------:R-:W-:-:S04]  /*15390*/  UIMAD.WIDE.U32 UR6, UR8, -0x55555555, URZ ;  /* 0xaaaaaaab080678a5 */ /* 0x000fc8000f8e003f */
[----:B------:R-:W-:Y:S02]  /*153a0*/  USHF.R.U32.HI UR6, URZ, 0x1, UR7 ;  /* 0x000000013f067899 */ /* 0x000fe40008011607 */
[----:B------:R-:W-:Y:S02]  /*153b0*/  UIMAD UR7, UR9, UR17, UR5 ;  /* 0x00000011090772a4 */ /* 0x000fe4000f8e0205 */
[----:B------:R-:W-:-:S04]  /*153c0*/  USEL UR5, URZ, 0x1, !UP0 ;  /* 0x000000013f057887 */ /* 0x000fc8000c000000 */
[----:B------:R-:W-:Y:S01]  /*153d0*/  ULOP3.LUT UR4, UR4, UR5, URZ, 0x3c, !UPT ;  /* 0x0000000504047292 */ /* 0x000fe2000f8e3c3f */
[----:B------:R-:W-:Y:S01]  /*153e0*/  VIADD R27, R27, UR7 ;  /* 0x000000071b1b7c36 */ /* 0x000fe20008000000 */
[----:B------:R-:W-:Y:S02]  /*153f0*/  UIMAD UR5, UR6, -0x3, UR8 ;  /* 0xfffffffd060578a4 */ /* 0x000fe4000f8e0208 */
[----:B------:R-:W-:Y:S01]  /*15400*/  @UP1 ULOP3.LUT UR4, UR4, 0x1, UR6, 0x78, !UPT ;  /* 0x0000000104041892 */ /* 0x000fe2000f8e7806 */
[----:B------:R-:W-:Y:S11]  /*15410*/  @P0 BRA `(.L_x_31) ;  /* 0x0000012400ac0947 */ /* 0x000ff60003800000 */
[----:B------:R-:W0:Y:S01]  /*15420*/  LDC.64 R28, c[0x0][0x5c8] ;  /* 0x00017200ff1c7b82 */ /* 0x000e220000000a00 */
[----:B------:R-:W-:Y:S01]  /*15430*/  ULDC.64 UR6, c[0x0][0x5c0] ;  /* 0x0001700000067ab9 */ /* 0x000fe20000000a00 */
[----:B------:R-:W-:Y:S01]  /*15440*/  BSSY B0, `(.L_x_31) ;  /* 0x0001268000007945 */ /* 0x000fe20003800000 */
[-C--:B0-----:R-:W-:Y:S01]  /*15450*/  IMAD R24, R37, R28.reuse, RZ ;  /* 0x0000001c25187224 */ /* 0x081fe200078e02ff */
[----:B------:R-:W-:Y:S01]  /*15460*/  SHF.L.U64.HI R38, R28, 0x3, R29 ;  /* 0x000000031c267819 */ /* 0x000fe2000001021d */
[----:B------:R-:W-:-:S04]  /*15470*/  IMAD.WIDE.U32 R26, R35, R28, R26 ;  /* 0x0000001c231a7225 */ /* 0x000fc800078e001a */
[----:B------:R-:W-:Y:S01]  /*15480*/  IMAD R24, R35, R29, R24 ;  /* 0x0000001d23187224 */ /* 0x000fe200078e0218 */
[C---:B------:R-:W-:Y:S01]  /*15490*/  LEA R30, P2, R28.reuse, R26, 0x7 ;  /* 0x0000001a1c1e7211 */ /* 0x040fe200078438ff */
[----:B------:R-:W-:Y:S02]  /*154a0*/  IMAD.SHL.U32 R25, R28, 0x8, RZ ;  /* 0x000000081c197824 */ /* 0x000fe400078e00ff */
[----:B------:R-:W-:Y:S01]  /*154b0*/  IMAD.IADD R27, R27, 0x1, R24 ;  /* 0x000000011b1b7824 */ /* 0x000fe200078e0218 */
[C---:B------:R-:W-:Y:S02]  /*154c0*/  IADD3 R24, P5, R26.reuse, UR6, RZ ;  /* 0x000000061a187c10 */ /* 0x040fe4000ffbe0ff */
[----:B------:R-:W-:Y:S02]  /*154d0*/  IADD3 R26, P0, P1, R26, UR6, R25 ;  /* 0x000000061a1a7c10 */ /* 0x000fe4000f91e019 */
[----:B------:R-:W-:Y:S02]  /*154e0*/  LEA.HI.X R31, R28, R27, R29, 0x7, P2 ;  /* 0x0000001b1c1f7211 */ /* 0x000fe400010f3c1d */
[----:B------:R-:W-:-:S02]  /*154f0*/  IADD3 R28, P2, P3, R30, UR6, R25 ;  /* 0x000000061e1c7c10 */ /* 0x000fc4000fb5e019 */
[----:B------:R-:W-:Y:S02]  /*15500*/  IADD3.X R25, R27, UR7, RZ, P5, !PT ;  /* 0x000000071b197c10 */ /* 0x000fe4000affe4ff */
[----:B------:R-:W-:Y:S02]  /*15510*/  FSETP.NEU.AND P5, PT, RZ, UR21, PT ;  /* 0x00000015ff007c0b */ /* 0x000fe4000bfad000 */
[----:B------:R-:W-:Y:S02]  /*15520*/  IADD3 R30, P6, R30, UR6, RZ ;  /* 0x000000061e1e7c10 */ /* 0x000fe4000ffde0ff */
[--C-:B------:R-:W-:Y:S02]  /*15530*/  IADD3.X R29, R31, UR7, R38.reuse, P2, P3 ;  /* 0x000000071f1d7c10 */ /* 0x100fe400097e6426 */
[----:B------:R-:W-:Y:S02]  /*15540*/  IADD3.X R27, R27, UR7, R38, P0, P1 ;  /* 0x000000071b1b7c10 */ /* 0x000fe400087e2426 */
[----:B------:R-:W-:-:S05]  /*15550*/  IADD3.X R31, R31, UR7, RZ, P6, !PT ;  /* 0x000000071f1f7c10 */ /* 0x000fca000b7fe4ff */
[----:B------:R-:W-:Y:S05]  /*15560*/  @!P5 BRA `(.L_x_32) ;  /* 0x000000d800f4d947 */ /* 0x000fea0003800000 */
[----:B------:R-:W-:Y:S01]  /*15570*/  ULDC.64 UR6, c[0x0][0x5b8] ;  /* 0x00016e0000067ab9 */ /* 0x000fe20000000a00 */
[----:B------:R-:W-:Y:S01]  /*15580*/  BSSY B1, `(.L_x_33) ;  /* 0x0000013000017945 */ /* 0x000fe20003800000 */
[----:B------:R-:W-:Y:S01]  /*15590*/  IMAD.U32 R38, RZ, RZ, UR6 ;  /* 0x00000006ff267e24 */ /* 0x000fe2000f8e00ff */
[----:B------:R-:W-:-:S03]  /*155a0*/  UIMAD UR6, UR11, UR6, URZ ;  /* 0x000000060b0672a4 */ /* 0x000fc6000f8e023f */
[----:B------:R-:W-:Y:S01]  /*155b0*/  IMAD.WIDE.U32 R32, R38, UR9, R32 ;  /* 0x0000000926207c25 */ /* 0x000fe2000f8e0020 */
[----:B------:R-:W-:-:S03]  /*155c0*/  UIMAD UR6, UR9, UR7, UR6 ;  /* 0x00000007090672a4 */ /* 0x000fc6000f8e0206 */
[----:B------:R-:W-:Y:S01]  /*155d0*/  IMAD.MOV.U32 R38, RZ, RZ, R32 ;  /* 0x000000ffff267224 */ /* 0x000fe200078e0020 */
[----:B------:R-:W-:Y:S02]  /*155e0*/  ULDC.64 UR8, c[0x0][0x5a8] ;  /* 0x00016a0000087ab9 */ /* 0x000fe40000000a00 */
[----:B------:R-:W-:Y:S01]  /*155f0*/  VIADD R39, R33, UR6 ;  /* 0x0000000621277c36 */ /* 0x000fe20008000000 */
[----:B------:R-:W-:Y:S02]  /*15600*/  ULDC.64 UR6, c[0x0][0x5b0] ;  /* 0x00016c0000067ab9 */ /* 0x000fe40000000a00 */
[----:B------:R-:W-:Y:S02]  /*15610*/  IMAD R40, R37, UR6, RZ ;  /* 0x0000000625287c24 */ /* 0x000fe4000f8e02ff */
[----:B------:R-:W-:-:S04]  /*15620*/  IMAD.WIDE.U32 R32, R35, UR6, R38 ;  /* 0x0000000623207c25 */ /* 0x000fc8000f8e0026 */
[----:B------:R-:W-:Y:S01]  /*15630*/  IMAD R40, R35, UR7, R40 ;  /* 0x0000000723287c24 */ /* 0x000fe2000f8e0228 */
[----:B------:R-:W-:-:S04]  /*15640*/  IADD3 R32, P0, R32, UR8, RZ ;  /* 0x0000000820207c10 */ /* 0x000fc8000ff1e0ff */
[--C-:B------:R-:W-:Y:S02]  /*15650*/  IADD3.X R33, R33, UR9, R40.reuse, P0, !PT ;  /* 0x0000000921217c10 */ /* 0x100fe400087fe428 */
[----:B------:R-:W-:Y:S02]  /*15660*/  ISETP.GE.AND P0, PT, R34, 0x1, PT ;  /* 0x000000012200780c */ /* 0x000fe40003f06270 */
[----:B------:R-:W-:Y:S02]  /*15670*/  PRMT R40, RZ, 0x7610, R40 ;  /* 0x00007610ff287816 */ /* 0x000fe40000000028 */
[----:B------:R-:W-:-:S13]  /*15680*/  ISETP.LT.OR P1, PT, R0, 0x1, !P0 ;  /* 0x000000010000780c */ /* 0x000fda0004721670 */
[----:B------:R-:W-:Y:S05]  /*15690*/  @P1 BRA `(.L_x_34) ;  /* 0x0000000000041947 */ /* 0x000fea0003800000 */
[----:B------:R0:W5:Y:S02]  /*156a0*/  LDG.E.U8 R40, desc[UR14][R32.64] ;  /* 0x0000000e20287981 */ /* 0x000164000c1e1100 */
.L_x_34:
[----:B------:R-:W-:Y:S05]  /*156b0*/  BSYNC B1 ;  /* 0x0000000000017941 */ /* 0x000fea0003800000 */
.L_x_33:
[----:B-----5:R-:W-:Y:S01]  /*156c0*/  LOP3.LUT R40, R40, 0xff, RZ, 0xc0, !PT ;  /* 0x000000ff28287812 */ /* 0x020fe200078ec0ff */
[----:B------:R-:W-:Y:S03]  /*156d0*/  BSSY B1, `(.L_x_35) ;  /* 0x000000b000017945 */ /* 0x000fe60003800000 */
[----:B------:R-:W-:-:S05]  /*156e0*/  F2FP.F16.E4M3.UNPACK_B R40, R40 ;  /* 0x00000028ff28723e */ /* 0x000fca00020006ff */
[----:B------:R-:W-:-:S05]  /*156f0*/  HADD2.F32 R40, -RZ, R40.H0_H0 ;  /* 0x20000028ff287230 */ /* 0x000fca0000004100 */
[----:B------:R-:W-:-:S04]  /*15700*/  FMUL R40, R40, UR21 ;  /* 0x0000001528287c20 */ /* 0x000fc80008400000 */
[----:B------:R-:W-:-:S05]  /*15710*/  FFMA R2, R2, UR20, R40 ;  /* 0x0000001402027c23 */ /* 0x000fca0008000028 */
[----:B------:R-:W-:-:S05]  /*15720*/  F2FP.SATFINITE.E4M3.F32.PACK_AB_MERGE_C R2, RZ, R2, RZ ;  /* 0x00000002ff02723e */ /* 0x000fca00048070ff */
[----:B------:R1:W-:Y:S01]  /*15730*/  @!P1 STG.E.U8 desc[UR14][R24.64], R2 ;  /* 0x0000000218009986 */ /* 0x0003e2000c10110e */
[----:B------:R-:W-:Y:S02]  /*15740*/  ISETP.LT.OR P1, PT, R0, 0x2, !P0 ;  /* 0x000000020000780c */ /* 0x000fe40004721670 */
[----:B-1----:R-:W-:-:S11]  /*15750*/  PRMT R2, RZ, 0x7610, R2 ;  /* 0x00007610ff027816 */ /* 0x002fd60000000002 */
[----:B------:R-:W-:Y:S05]  /*15760*/  @P1 BRA `(.L_x_36) ;  /* 0x0000000000041947 */ /* 0x000fea0003800000 */
[----:B------:R1:W5:Y:S02]  /*15770*/  LDG.E.U8 R2, desc[UR14][R32.64+0x1] ;  /* 0x0000010e20027981 */ /* 0x000364000c1e1100 */
.L_x_36:
[----:B------:R-:W-:Y:S05]  /*15780*/  BSYNC B1 ;  /* 0x0000000000017941 */ /* 0x000fea0003800000 */
.L_x_35:
        /* <DEDUP_REMOVED lines=8> */
[----:B------:R-:W-:-:S05]  /*15810*/  IADD3 R2, P1, R35, 0x8, RZ ;  /* 0x0000000823027810 */ /* 0x000fca0007f3e0ff */
[----:B---3--:R-:W-:-:S04]  /*15820*/  IMAD.X R3, RZ, RZ, R37, P1 ;  /* 0x000000ffff037224 */ /* 0x008fc800008e0625 */
[----:B------:R-:W-:-:S04]  /*15830*/  IMAD R3, R3, UR6, RZ ;  /* 0x0000000603037c24 */ /* 0x000fc8000f8e02ff */
[C---:B------:R-:W-:Y:S02]  /*15840*/  IMAD R40, R2.reuse, UR7, R3 ;  /* 0x0000000702287c24 */ /* 0x040fe4000f8e0203 */
[----:B------:R-:W-:-:S03]  /*15850*/  IMAD.WIDE.U32 R2, R2, UR6, R38 ;  /* 0x0000000602027c25 */ /* 0x000fc6000f8e0026 */
[----:B------:R-:W-:-:S04]  /*15860*/  IADD3 R2, P1, R2, UR8, RZ ;  /* 0x0000000802027c10 */ /* 0x000fc8000ff3e0ff */
[--C-:B------:R-:W-:Y:S02]  /*15870*/  IADD3.X R3, R3, UR9, R40.reuse, P1, !PT ;  /* 0x0000000903037c10 */ /* 0x100fe40008ffe428 */
[----:B------:R-:W-:Y:S02]  /*15880*/  ISETP.GE.AND P1, PT, R34, 0x9, PT ;  /* 0x000000092200780c */ /* 0x000fe40003f26270 */
[----:B------:R-:W-:Y:S02]  /*15890*/  PRMT R40, RZ, 0x7610, R40 ;  /* 0x00007610ff287816 */ /* 0x000fe40000000028 */
[----:B------:R-:W-:-:S13]  /*158a0*/  ISETP.LT.OR P2, PT, R0, 0x1, !P1 ;  /* 0x000000010000780c */ /* 0x000fda0004f41670 */
[----:B------:R-:W-:Y:S05]  /*158b0*/  @P2 BRA `(.L_x_38) ;  /* 0x0000000000042947 */ /* 0x000fea0003800000 */
[----:B------:R3:W5:Y:S02]  /*158c0*/  LDG.E.U8 R40, desc[UR14][R2.64] ;  /* 0x0000000e02287981 */ /* 0x000764000c1e1100 */
.L_x_38:
[----:B------:R-:W-:Y:S05]  /*158d0*/  BSYNC B1 ;  /* 0x0000000000017941 */ /* 0x000fea0003800000 */
.L_x_37:
        /* <DEDUP_REMOVED lines=9> */
[----:B----4-:R-:W-:-:S11]  /*15970*/  PRMT R4, RZ, 0x7610, R4 ;  /* 0x00007610ff047816 */ /* 0x010fd60000000004 */
[----:B------:R-:W-:Y:S05]  /*15980*/  @P2 BRA `(.L_x_40) ;  /* 0x0000000000042947 */ /* 0x000fea0003800000 */
[----:B------:R4:W5:Y:S02]  /*15990*/  LDG.E.U8 R4, desc[UR14][R2.64+0x1] ;  /* 0x0000010e02047981 */ /* 0x000964000c1e1100 */
.L_x_40:
[----:B------:R-:W-:Y:S05]  /*159a0*/  BSYNC B1 ;  /* 0x0000000000017941 */ /* 0x000fea0003800000 */
.L_x_39:
[----:B-----5:R-:W-:Y:S01]  /*159b0*/  LOP3.LUT R4, R4, 0xff, RZ, 0xc0, !PT ;  /* 0x000000ff04047812 */ /* 0x020fe200078ec0ff */
[----:B------:R-:W-:Y:S01]  /*159c0*/  BSSY B1, `(.L_x_41) ;  /* 0x000000b000017945 */ /* 0x000fe20003800000 */
[----:B------:R-:W-:Y:S02]  /*159d0*/  ISETP.LT.OR P3, PT, R0, 0x9, !P0 ;  /* 0x000000090000780c */ /* 0x000fe40004761670 */
[----:B------:R-:W-:-:S05]  /*159e0*/  F2FP.F16.E4M3.UNPACK_B R4, R4 ;  /* 0x00000004ff04723e */ /* 0x000fca00020006ff */
[----:B------:R-:W-:-:S05]  /*159f0*/  HADD2.F32 R4, -RZ, R4.H0_H0 ;  /* 0x20000004ff047230 */ /* 0x000fca0000004100 */
[----:B------:R-:W-:-:S04]  /*15a00*/  FMUL R4, R4, UR21 ;  /* 0x0000001504047c20 */ /* 0x000fc80008400000 */
[--C-:B------:R-:W-:Y:S01]  /*15a10*/  FFMA R5, R5, UR20, R4.reuse ;  /* 0x0000001405057c23 */ /* 0x100fe20008000004 */
[----:B------:R-:W-:-:S04]  /*15a20*/  PRMT R4, RZ, 0x7610, R4 ;  /* 0x00007610ff047816 */ /* 0x000fc80000000004 */
[----:B------:R-:W-:-:S05]  /*15a30*/  F2FP.SATFINITE.E4M3.F32.PACK_AB_MERGE_C R5, RZ, R5, RZ ;  /* 0x00000005ff05723e */ /* 0x000fca00048070ff */
[----:B------:R0:W-:Y:S01]  /*15a40*/  @!P2 STG.E.U8 desc[UR14][R26.64+0x1], R5 ;  /* 0x000001051a00a986 */ /* 0x0001e2000c10110e */
[----:B------:R-:W-:Y:S05]  /*15a50*/  @P3 BRA `(.L_x_42) ;  /* 0x0000000000043947 */ /* 0x000fea0003800000 */
[----:B------:R0:W5:Y:S02]  /*15a60*/  LDG.E.U8 R4, desc[UR14][R32.64+0x8] ;  /* 0x0000080e20047981 */ /* 0x000164000c1e1100 */
.L_x_42:
[----:B------:R-:W-:Y:S05]  /*15a70*/  BSYNC B1 ;  /* 0x0000000000017941 */ /* 0x000fea0003800000 */
.L_x_41:
        /* <DEDUP_REMOVED lines=12> */
.L_x_44:
[----:B------:R-:W-:Y:S05]  /*15b40*/  BSYNC B1 ;  /* 0x0000000000017941 */ /* 0x000fea0003800000 */
.L_x_43:
        /* <DEDUP_REMOVED lines=12> */
.L_x_46:
[----:B------:R-:W-:Y:S05]  /*15c10*/  BSYNC B1 ;  /* 0x0000000000017941 */ /* 0x000fea0003800000 */
.L_x_45:
        /* <DEDUP_REMOVED lines=12> */
.L_x_48:
[----:B------:R-:W-:Y:S05]  /*15ce0*/  BSYNC B1 ;  /* 0x0000000000017941 */ /* 0x000fea0003800000 */
.L_x_47:
        /* <DEDUP_REMOVED lines=12> */
.L_x_50:
[----:B------:R-:W-:Y:S05]  /*15db0*/  BSYNC B1 ;  /* 0x0000000000017941 */ /* 0x000fea0003800000 */
.L_x_49:
        /* <DEDUP_REMOVED lines=12> */
.L_x_52:
[----:B------:R-:W-:Y:S05]  /*15e80*/  BSYNC B1 ;  /* 0x0000000000017941 */ /* 0x000fea0003800000 */
.L_x_51:
        /* <DEDUP_REMOVED lines=12> */
.L_x_54:
[----:B------:R-:W-:Y:S05]  /*15f50*/  BSYNC B1 ;  /* 0x0000000000017941 */ /* 0x000fea0003800000 */
.L_x_53:
        /* <DEDUP_REMOVED lines=12> */
.L_x_56:
[----:B------:R-:W-:Y:S05]  /*16020*/  BSYNC B1 ;  /* 0x0000000000017941 */ /* 0x000fea0003800000 */
.L_x_55:
        /* <DEDUP_REMOVED lines=12> */
.L_x_58:
[----:B------:R-:W-:Y:S05]  /*160f0*/  BSYNC B1 ;  /* 0x0000000000017941 */ /* 0x000fea0003800000 */
.L_x_57:
        /* <DEDUP_REMOVED lines=12> */
.L_x_60:
[----:B------:R-:W-:Y:S05]  /*161c0*/  BSYNC B1 ;  /* 0x0000000000017941 */ /* 0x000fea0003800000 */
.L_x_59:
        /* <DEDUP_REMOVED lines=12> */
.L_x_62:
[----:B------:R-:W-:Y:S05]  /*16290*/  BSYNC B1 ;  /* 0x0000000000017941 */ /* 0x000fea0003800000 */
.L_x_61:
        /* <DEDUP_REMOVED lines=12> */
.L_x_64:
[----:B------:R-:W-:Y:S05]  /*16360*/  BSYNC B1 ;  /* 0x0000000000017941 */ /* 0x000fea0003800000 */
.L_x_63:
        /* <DEDUP_REMOVED lines=12> */
.L_x_66:
[----:B------:R-:W-:Y:S05]  /*16430*/  BSYNC B1 ;  /* 0x0000000000017941 */ /* 0x000fea0003800000 */
.L_x_65:
        /* <DEDUP_REMOVED lines=12> */
.L_x_68:
[----:B------:R-:W-:Y:S05]  /*16500*/  BSYNC B1 ;  /* 0x0000000000017941 */ /* 0x000fea0003800000 */
.L_x_67:
        /* <DEDUP_REMOVED lines=12> */
.L_x_70:
[----:B------:R-:W-:Y:S05]  /*165d0*/  BSYNC B1 ;  /* 0x0000000000017941 */ /* 0x000fea0003800000 */
.L_x_69:
        /* <DEDUP_REMOVED lines=12> */
.L_x_72:
[----:B------:R-:W-:Y:S05]  /*166a0*/  BSYNC B1 ;  /* 0x0000000000017941 */ /* 0x000fea0003800000 */
.L_x_71:
        /* <DEDUP_REMOVED lines=12> */
.L_x_74:
[----:B------:R-:W-:Y:S05]  /*16770*/  BSYNC B1 ;  /* 0x0000000000017941 */ /* 0x000fea0003800000 */
.L_x_73:
        /* <DEDUP_REMOVED lines=12> */
.L_x_76:
[----:B------:R-:W-:Y:S05]  /*16840*/  BSYNC B1 ;  /* 0x0000000000017941 */ /* 0x000fea0003800000 */
.L_x_75:
        /* <DEDUP_REMOVED lines=12> */
.L_x_78:
[----:B------:R-:W-:Y:S05]  /*16910*/  BSYNC B1 ;  /* 0x0000000000017941 */ /* 0x000fea0003800000 */
.L_x_77:
        /* <DEDUP_REMOVED lines=12> */
.L_x_80:
[----:B------:R-:W-:Y:S05]  /*169e0*/  BSYNC B1 ;  /* 0x0000000000017941 */ /* 0x000fea0003800000 */
.L_x_79:
        /* <DEDUP_REMOVED lines=12> */
.L_x_82:
[----:B------:R-:W-:Y:S05]  /*16ab0*/  BSYNC B1 ;  /* 0x0000000000017941 */ /* 0x000fea0003800000 */
.L_x_81:
        /* <DEDUP_REMOVED lines=12> */
.L_x_84:
[----:B------:R-:W-:Y:S05]  /*16b80*/  BSYNC B1 ;  /* 0x0000000000017941 */ /* 0x000fea0003800000 */
.L_x_83:
        /* <DEDUP_REMOVED lines=12> */
.L_x_86:
[----:B------:R-:W-:Y:S05]  /*16c50*/  BSYNC B1 ;  /* 0x0000000000017941 */ /* 0x000fea0003800000 */
.L_x_85:
        /* <DEDUP_REMOVED lines=12> */
.L_x_88:
[----:B------:R-:W-:Y:S05]  /*16d20*/  BSYNC B1 ;  /* 0x0000000000017941 */ /* 0x000fea0003800000 */
.L_x_87:
        /* <DEDUP_REMOVED lines=12> */
.L_x_90:
[----:B------:R-:W-:Y:S05]  /*16df0*/  BSYNC B1 ;  /* 0x0000000000017941 */ /* 0x000fea0003800000 */
.L_x_89:
        /* <DEDUP_REMOVED lines=12> */
.L_x_92:
[----:B------:R-:W-:Y:S05]  /*16ec0*/  BSYNC B1 ;  /* 0x0000000000017941 */ /* 0x000fea0003800000 */
.L_x_91:
        /* <DEDUP_REMOVED lines=12> */
.L_x_94:
[----:B------:R-:W-:Y:S05]  /*16f90*/  BSYNC B1 ;  /* 0x0000000000017941 */ /* 0x000fea0003800000 */
.L_x_93:
        /* <DEDUP_REMOVED lines=12> */
.L_x_96:
[----:B------:R-:W-:Y:S05]  /*17060*/  BSYNC B1 ;  /* 0x0000000000017941 */ /* 0x000fea0003800000 */
.L_x_95:
        /* <DEDUP_REMOVED lines=12> */
.L_x_98:
[----:B------:R-:W-:Y:S05]  /*17130*/  BSYNC B1 ;  /* 0x0000000000017941 */ /* 0x000fea0003800000 */
.L_x_97:
        /* <DEDUP_REMOVED lines=12> */
.L_x_100:
[----:B------:R-:W-:Y:S05]  /*17200*/  BSYNC B1 ;  /* 0x0000000000017941 */ /* 0x000fea0003800000 */
.L_x_99:
        /* <DEDUP_REMOVED lines=12> */
.L_x_102:
[----:B------:R-:W-:Y:S05]  /*172d0*/  BSYNC B1 ;  /* 0x0000000000017941 */ /* 0x000fea0003800000 */
.L_x_101:
        /* <DEDUP_REMOVED lines=12> */
.L_x_104:
[----:B------:R-:W-:Y:S05]  /*173a0*/  BSYNC B1 ;  /* 0x0000000000017941 */ /* 0x000fea0003800000 */
.L_x_103:
        /* <DEDUP_REMOVED lines=12> */
.L_x_106:
[----:B------:R-:W-:Y:S05]  /*17470*/  BSYNC B1 ;  /* 0x0000000000017941 */ /* 0x000fea0003800000 */
.L_x_105:
        /* <DEDUP_REMOVED lines=12> */
.L_x_108:
[----:B------:R-:W-:Y:S05]  /*17540*/  BSYNC B1 ;  /* 0x0000000000017941 */ /* 0x000fea0003800000 */
.L_x_107:
        /* <DEDUP_REMOVED lines=12> */
.L_x_110:
[----:B------:R-:W-:Y:S05]  /*17610*/  BSYNC B1 ;  /* 0x0000000000017941 */ /* 0x000fea0003800000 */
.L_x_109:
        /* <DEDUP_REMOVED lines=12> */
.L_x_112:
[----:B------:R-:W-:Y:S05]  /*176e0*/  BSYNC B1 ;  /* 0x0000000000017941 */ /* 0x000fea0003800000 */
.L_x_111:
        /* <DEDUP_REMOVED lines=12> */
.L_x_114:
[----:B------:R-:W-:Y:S05]  /*177b0*/  BSYNC B1 ;  /* 0x0000000000017941 */ /* 0x000fea0003800000 */
.L_x_113:
[----:B-----5:R-:W-:Y:S01]  /*177c0*/  LOP3.LUT R4, R4, 0xff, RZ, 0xc0, !PT ;  /* 0x000000ff04047812 */ /* 0x020fe200078ec0ff */
[----:B------:R-:W-:Y:S01]  /*177d0*/  BSSY B1, `(.L_x_115) ;  /* 0x000000b000017945 */ /* 0x000fe20003800000 */
[----:B------:R-:W-:Y:S02]  /*177e0*/  ISETP.LT.OR P2, PT, R0, 0x52, !P0 ;  /* 0x000000520000780c */ /* 0x000fe40004741670 */
[----:B------:R-:W-:-:S05]  /*177f0*/  F2FP.F16.E4M3.UNPACK_B R4, R4 ;  /* 0x00000004ff04723e */ /* 0x000fca00020006ff */
[----:B------:R-:W-:-:S05]  /*17800*/  HADD2.F32 R4, -RZ, R4.H0_H0 ;  /* 0x20000004ff047230 */ /* 0x000fca0000004100 */
[----:B------:R-:W-:-:S04]  /*17810*/  FMUL R4, R4, UR21 ;  /* 0x0000001504047c20 */ /* 0x000fc80008400000 */
[----:B------:R-:W-:-:S05]  /*17820*/  FFMA R4, R170, UR20, R4 ;  /* 0x00000014aa047c23 */ /* 0x000fca0008000004 */
[----:B0-----:R-:W-:Y:S02]  /*17830*/  F2FP.SATFINITE.E4M3.F32.PACK_AB_MERGE_C R5, RZ, R4, RZ ;  /* 0x00000004ff05723e */ /* 0x001fe400048070ff */
[----:B------:R-:W-:-:S03]  /*17840*/  PRMT R4, RZ, 0x7610, R4 ;  /* 0x00007610ff047816 */ /* 0x000fc60000000004 */
[----:B------:R0:W-:Y:S01]  /*17850*/  @!P3 STG.E.U8 desc[UR14][R24.64+0x50], R5 ;  /* 0x000050051800b986 */ /* 0x0001e2000c10110e */
[----:B------:R-:W-:Y:S05]  /*17860*/  @P2 BRA `(.L_x_116) ;  /* 0x0000000000042947 */ /* 0x000fea0003800000 */
[----:B------:R0:W5:Y:S02]  /*17870*/  LDG.E.U8 R4, desc[UR14][R32.64+0x51] ;  /* 0x0000510e20047981 */ /* 0x000164000c1e1100 */
.L_x_116:
[----:B------:R-:W-:Y:S05]  /*17880*/  BSYNC B1 ;  /* 0x0000000000017941 */ /* 0x000fea0003800000 */
.L_x_115:
        /* <DEDUP_REMOVED lines=12> */
.L_x_118:
[----:B------:R-:W-:Y:S05]  /*17950*/  BSYNC B1 ;  /* 0x0000000000017941 */ /* 0x000fea0003800000 */
.L_x_117:
        /* <DEDUP_REMOVED lines=12> */
.L_x_120:
[----:B------:R-:W-:Y:S05]  /*17a20*/  BSYNC B1 ;  /* 0x0000000000017941 */ /* 0x000fea0003800000 */
.L_x_119:
        /* <DEDUP_REMOVED lines=12> */
.L_x_122:
[----:B------:R-:W-:Y:S05]  /*17af0*/  BSYNC B1 ;  /* 0x0000000000017941 */ /* 0x000fea0003800000 */
.L_x_121:
[----:B-----5:R-:W-:Y:S01]  /*17b00*/  LOP3.LUT R4, R4, 0xff, RZ, 0xc0, !PT ;  /* 0x000000ff04047812 */ /* 0x020fe200078ec0ff */
[----:B------:R-:W-:Y:S01]  /*17b10*/  BSSY B1, `(.L_x_123) ;  /* 0x000000b000017945 */ /* 0x000fe20003800000 */
[----:B------:R-:W-:Y:S02]  /*17b20*/  ISETP.LT.OR P2, PT, R0, 0x5a, !P0 ;  /* 0x0000005a0000780c */ /* 0x000fe40004741670 */
[----:B------:R-:W-:-:S05]  /*17b30*/  F2FP.F16.E4M3.UNPACK_B R4, R4 ;  /* 0x00000004ff04723e */ /* 0x000fca00020006ff */
[----:B------:R-:W-:-:S05]  /*17b40*/  HADD2.F32 R4, -RZ, R4.H0_H0 ;  /* 0x20000004ff047230 */ /* 0x000fca0000004100 */
[----:B0-----:R-:W-:Y:S01]  /*17b50*/  FMUL R5, R4, UR21 ;  /* 0x0000001504057c20 */ /* 0x001fe20008400000 */
[----:B------:R-:W-:-:S03]  /*17b60*/  PRMT R4, RZ, 0x7610, R4 ;  /* 0x00007610ff047816 */ /* 0x000fc60000000004 */
[----:B------:R-:W-:-:S05]  /*17b70*/  FFMA R5, R174, UR20, R5 ;  /* 0x00000014ae057c23 */ /* 0x000fca0008000005 */
[----:B------:R-:W-:-:S05]  /*17b80*/  F2FP.SATFINITE.E4M3.F32.PACK_AB_MERGE_C R5, RZ, R5, RZ ;  /* 0x00000005ff05723e */ /* 0x000fca00048070ff */
[----:B------:R0:W-:Y:S01]  /*17b90*/  @!P3 STG.E.U8 desc[UR14][R24.64+0x58], R5 ;  /* 0x000058051800b986 */ /* 0x0001e2000c10110e */
[----:B------:R-:W-:Y:S05]  /*17ba0*/  @P2 BRA `(.L_x_124) ;  /* 0x0000000000042947 */ /* 0x000fea0003800000 */
[----:B------:R0:W5:Y:S02]  /*17bb0*/  LDG.E.U8 R4, desc[UR14][R32.64+0x59] ;  /* 0x0000590e20047981 */ /* 0x000164000c1e1100 */
.L_x_124:
[----:B------:R-:W-:Y:S05]  /*17bc0*/  BSYNC B1 ;  /* 0x0000000000017941 */ /* 0x000fea0003800000 */
.L_x_123:
        /* <DEDUP_REMOVED lines=12> */
.L_x_126:
[----:B------:R-:W-:Y:S05]  /*17c90*/  BSYNC B1 ;  /* 0x0000000000017941 */ /* 0x000fea0003800000 */
.L_x_125:
        /* <DEDUP_REMOVED lines=12> */
.L_x_128:
[----:B------:R-:W-:Y:S05]  /*17d60*/  BSYNC B1 ;  /* 0x0000000000017941 */ /* 0x000fea0003800000 */
.L_x_127:
        /* <DEDUP_REMOVED lines=12> */
.L_x_130:
[----:B------:R-:W-:Y:S05]  /*17e30*/  BSYNC B1 ;  /* 0x0000000000017941 */ /* 0x000fea0003800000 */
.L_x_129:
        /* <DEDUP_REMOVED lines=12> */
.L_x_132:
[----:B------:R-:W-:Y:S05]  /*17f00*/  BSYNC B1 ;  /* 0x0000000000017941 */ /* 0x000fea0003800000 */
.L_x_131:
        /* <DEDUP_REMOVED lines=12> */
.L_x_134:
[----:B------:R-:W-:Y:S05]  /*17fd0*/  BSYNC B1 ;  /* 0x0000000000017941 */ /* 0x000fea0003800000 */
.L_x_133:
        /* <DEDUP_REMOVED lines=12> */
.L_x_136:
[----:B------:R-:W-:Y:S05]  /*180a0*/  BSYNC B1 ;  /* 0x0000000000017941 */ /* 0x000fea0003800000 */
.L_x_135:
        /* <DEDUP_REMOVED lines=12> */
.L_x_138:
[----:B------:R-:W-:Y:S05]  /*18170*/  BSYNC B1 ;  /* 0x0000000000017941 */ /* 0x000fea0003800000 */
.L_x_137:
        /* <DEDUP_REMOVED lines=12> */
.L_x_140:
[----:B------:R-:W-:Y:S05]  /*18240*/  BSYNC B1 ;  /* 0x0000000000017941 */ /* 0x000fea0003800000 */
.L_x_139:
        /* <DEDUP_REMOVED lines=12> */
.L_x_142:
[----:B------:R-:W-:Y:S05]  /*18310*/  BSYNC B1 ;  /* 0x0000000000017941 */ /* 0x000fea0003800000 */
.L_x_141:
        /* <DEDUP_REMOVED lines=12> */
.L_x_144:
[----:B------:R-:W-:Y:S05]  /*183e0*/  BSYNC B1 ;  /* 0x0000000000017941 */ /* 0x000fea0003800000 */
.L_x_143:
        /* <DEDUP_REMOVED lines=12> */
.L_x_146:
[----:B------:R-:W-:Y:S05]  /*184b0*/  BSYNC B1 ;  /* 0x0000000000017941 */ /* 0x000fea0003800000 */
.L_x_145:
        /* <DEDUP_REMOVED lines=12> */
.L_x_148:
[----:B------:R-:W-:Y:S05]  /*18580*/  BSYNC B1 ;  /* 0x0000000000017941 */ /* 0x000fea0003800000 */
.L_x_147:
        /* <DEDUP_REMOVED lines=12> */
.L_x_150:
[----:B------:R-:W-:Y:S05]  /*18650*/  BSYNC B1 ;  /* 0x0000000000017941 */ /* 0x000fea0003800000 */
.L_x_149:
        /* <DEDUP_REMOVED lines=12> */
.L_x_152:
[----:B------:R-:W-:Y:S05]  /*18720*/  BSYNC B1 ;  /* 0x0000000000017941 */ /* 0x000fea0003800000 */
.L_x_151:
        /* <DEDUP_REMOVED lines=12> */
.L_x_154:
[----:B------:R-:W-:Y:S05]  /*187f0*/  BSYNC B1 ;  /* 0x0000000000017941 */ /* 0x000fea0003800000 */
.L_x_153:
        /* <DEDUP_REMOVED lines=12> */
.L_x_156:
[----:B------:R-:W-:Y:S05]  /*188c0*/  BSYNC B1 ;  /* 0x0000000000017941 */ /* 0x000fea0003800000 */
.L_x_155:
        /* <DEDUP_REMOVED lines=12> */
.L_x_158:
[----:B------:R-:W-:Y:S05]  /*18990*/  BSYNC B1 ;  /* 0x0000000000017941 */ /* 0x000fea0003800000 */
.L_x_157:
        /* <DEDUP_REMOVED lines=12> */
.L_x_160:
[----:B------:R-:W-:Y:S05]  /*18a60*/  BSYNC B1 ;  /* 0x0000000000017941 */ /* 0x000fea0003800000 */
.L_x_159:
        /* <DEDUP_REMOVED lines=12> */
.L_x_162:
[----:B------:R-:W-:Y:S05]  /*18b30*/  BSYNC B1 ;  /* 0x0000000000017941 */ /* 0x000fea0003800000 */
.L_x_161:
        /* <DEDUP_REMOVED lines=12> */
.L_x_164:
[----:B------:R-:W-:Y:S05]  /*18c00*/  BSYNC B1 ;  /* 0x0000000000017941 */ /* 0x000fea0003800000 */
.L_x_163:
        /* <DEDUP_REMOVED lines=12> */
.L_x_166:
[----:B------:R-:W-:Y:S05]  /*18cd0*/  BSYNC B1 ;  /* 0x0000000000017941 */ /* 0x000fea0003800000 */
.L_x_165:
        /* <DEDUP_REMOVED lines=12> */
.L_x_168:
[----:B------:R-:W-:Y:S05]  /*18da0*/  BSYNC B1 ;  /* 0x0000000000017941 */ /* 0x000fea0003800000 */
.L_x_167:
        /* <DEDUP_REMOVED lines=12> */
.L_x_170:
[----:B------:R-:W-:Y:S05]  /*18e70*/  BSYNC B1 ;  /* 0x0000000000017941 */ /* 0x000fea0003800000 */
.L_x_169:
        /* <DEDUP_REMOVED lines=12> */
.L_x_172:
[----:B------:R-:W-:Y:S05]  /*18f40*/  BSYNC B1 ;  /* 0x0000000000017941 */ /* 0x000fea0003800000 */
.L_x_171:
        /* <DEDUP_REMOVED lines=12> */
.L_x_174:
[----:B------:R-:W-:Y:S05]  /*19010*/  BSYNC B1 ;  /* 0x0000000000017941 */ /* 0x000fea0003800000 */
.L_x_173:
        /* <DEDUP_REMOVED lines=12> */
.L_x_176:
[----:B------:R-:W-:Y:S05]  /*190e0*/  BSYNC B1 ;  /* 0x0000000000017941 */ /* 0x000fea0003800000 */
.L_x_175:
        /* <DEDUP_REMOVED lines=12> */
.L_x_178:
[----:B------:R-:W-:Y:S05]  /*191b0*/  BSYNC B1 ;  /* 0x0000000000017941 */ /* 0x000fea0003800000 */
.L_x_177:
        /* <DEDUP_REMOVED lines=12> */
.L_x_180:
[----:B------:R-:W-:Y:S05]  /*19280*/  BSYNC B1 ;  /* 0x0000000000017941 */ /* 0x000fea0003800000 */
.L_x_179:
        /* <DEDUP_REMOVED lines=12> */
.L_x_182:
[----:B------:R-:W-:Y:S05]  /*19350*/  BSYNC B1 ;  /* 0x0000000000017941 */ /* 0x000fea0003800000 */
.L_x_181:
        /* <DEDUP_REMOVED lines=12> */
.L_x_184:
[----:B------:R-:W-:Y:S05]  /*19420*/  BSYNC B1 ;  /* 0x0000000000017941 */ /* 0x000fea0003800000 */
.L_x_183:
        /* <DEDUP_REMOVED lines=12> */
.L_x_186:
[----:B------:R-:W-:Y:S05]  /*194f0*/  BSYNC B1 ;  /* 0x0000000000017941 */ /* 0x000fea0003800000 */
.L_x_185:
        /* <DEDUP_REMOVED lines=12> */
.L_x_188:
[----:B------:R-:W-:Y:S05]  /*195c0*/  BSYNC B1 ;  /* 0x0000000000017941 */ /* 0x000fea0003800000 */
.L_x_187:
        /* <DEDUP_REMOVED lines=12> */
.L_x_190:
[----:B------:R-:W-:Y:S05]  /*19690*/  BSYNC B1 ;  /* 0x0000000000017941 */ /* 0x000fea0003800000 */
.L_x_189:
        /* <DEDUP_REMOVED lines=12> */
.L_x_192:
[----:B------:R-:W-:Y:S05]  /*19760*/  BSYNC B1 ;  /* 0x0000000000017941 */ /* 0x000fea0003800000 */
.L_x_191:
        /* <DEDUP_REMOVED lines=12> */
.L_x_194:
[----:B------:R-:W-:Y:S05]  /*19830*/  BSYNC B1 ;  /* 0x0000000000017941 */ /* 0x000fea0003800000 */
.L_x_193:
        /* <DEDUP_REMOVED lines=12> */
.L_x_196:
[----:B------:R-:W-:Y:S05]  /*19900*/  BSYNC B1 ;  /* 0x0000000000017941 */ /* 0x000fea0003800000 */
.L_x_195:
        /* <DEDUP_REMOVED lines=12> */
.L_x_198:
[----:B------:R-:W-:Y:S05]  /*199d0*/  BSYNC B1 ;  /* 0x0000000000017941 */ /* 0x000fea0003800000 */
.L_x_197:
        /* <DEDUP_REMOVED lines=12> */
.L_x_200:
[----:B------:R-:W-:Y:S05]  /*19aa0*/  BSYNC B1 ;  /* 0x0000000000017941 */ /* 0x000fea0003800000 */
.L_x_199:
        /* <DEDUP_REMOVED lines=12> */
.L_x_202:
[----:B------:R-:W-:Y:S05]  /*19b70*/  BSYNC B1 ;  /* 0x0000000000017941 */ /* 0x000fea0003800000 */
.L_x_201:
        /* <DEDUP_REMOVED lines=12> */
.L_x_204:
[----:B------:R-:W-:Y:S05]  /*19c40*/  BSYNC B1 ;  /* 0x0000000000017941 */ /* 0x000fea0003800000 */
.L_x_203:
        /* <DEDUP_REMOVED lines=12> */
.L_x_206:
[----:B------:R-:W-:Y:S05]  /*19d10*/  BSYNC B1 ;  /* 0x0000000000017941 */ /* 0x000fea0003800000 */
.L_x_205:
        /* <DEDUP_REMOVED lines=12> */
.L_x_208:
[----:B------:R-:W-:Y:S05]  /*19de0*/  BSYNC B1 ;  /* 0x0000000000017941 */ /* 0x000fea0003800000 */
.L_x_207:
        /* <DEDUP_REMOVED lines=12> */
.L_x_210:
[----:B------:R-:W-:Y:S05]  /*19eb0*/  BSYNC B1 ;  /* 0x0000000000017941 */ /* 0x000fea0003800000 */
.L_x_209:
        /* <DEDUP_REMOVED lines=12> */
.L_x_212:
[----:B------:R-:W-:Y:S05]  /*19f80*/  BSYNC B1 ;  /* 0x0000000000017941 */ /* 0x000fea0003800000 */
.L_x_211:
        /* <DEDUP_REMOVED lines=12> */
.L_x_214:
[----:B------:R-:W-:Y:S05]  /*1a050*/  BSYNC B1 ;  /* 0x0000000000017941 */ /* 0x000fea0003800000 */
.L_x_213:
        /* <DEDUP_REMOVED lines=12> */
.L_x_216:
[----:B------:R-:W-:Y:S05]  /*1a120*/  BSYNC B1 ;  /* 0x0000000000017941 */ /* 0x000fea0003800000 */
.L_x_215:
        /* <DEDUP_REMOVED lines=12> */
.L_x_218:
[----:B------:R-:W-:Y:S05]  /*1a1f0*/  BSYNC B1 ;  /* 0x0000000000017941 */ /* 0x000fea0003800000 */
.L_x_217:
        /* <DEDUP_REMOVED lines=12> */
.L_x_220:
[----:B------:R-:W-:Y:S05]  /*1a2c0*/  BSYNC B1 ;  /* 0x0000000000017941 */ /* 0x000fea0003800000 */
.L_x_219:
        /* <DEDUP_REMOVED lines=12> */
.L_x_222:
[----:B------:R-:W-:Y:S05]  /*1a390*/  BSYNC B1 ;  /* 0x0000000000017941 */ /* 0x000fea0003800000 */
.L_x_221:
        /* <DEDUP_REMOVED lines=12> */
.L_x_224:
[----:B------:R-:W-:Y:S05]  /*1a460*/  BSYNC B1 ;  /* 0x0000000000017941 */ /* 0x000fea0003800000 */
.L_x_223:
        /* <DEDUP_REMOVED lines=12> */
.L_x_226:
[----:B------:R-:W-:Y:S05]  /*1a530*/  BSYNC B1 ;  /* 0x0000000000017941 */ /* 0x000fea0003800000 */
.L_x_225:
        /* <DEDUP_REMOVED lines=12> */
.L_x_228:
[----:B------:R-:W-:Y:S05]  /*1a600*/  BSYNC B1 ;  /* 0x0000000000017941 */ /* 0x000fea0003800000 */
.L_x_227:
        /* <DEDUP_REMOVED lines=12> */
.L_x_230:
[----:B------:R-:W-:Y:S05]  /*1a6d0*/  BSYNC B1 ;  /* 0x0000000000017941 */ /* 0x000fea0003800000 */
.L_x_229:
        /* <DEDUP_REMOVED lines=12> */
.L_x_232:
[----:B------:R-:W-:Y:S05]  /*1a7a0*/  BSYNC B1 ;  /* 0x0000000000017941 */ /* 0x000fea0003800000 */
.L_x_231:
        /* <DEDUP_REMOVED lines=12> */
.L_x_234:
[----:B------:R-:W-:Y:S05]  /*1a870*/  BSYNC B1 ;  /* 0x0000000000017941 */ /* 0x000fea0003800000 */
.L_x_233:
        /* <DEDUP_REMOVED lines=12> */
.L_x_236:
[----:B------:R-:W-:Y:S05]  /*1a940*/  BSYNC B1 ;  /* 0x0000000000017941 */ /* 0x000fea0003800000 */
.L_x_235:
        /* <DEDUP_REMOVED lines=12> */
.L_x_238:
[----:B------:R-:W-:Y:S05]  /*1aa10*/  BSYNC B1 ;  /* 0x0000000000017941 */ /* 0x000fea0003800000 */
.L_x_237:
        /* <DEDUP_REMOVED lines=12> */
.L_x_240:
[----:B------:R-:W-:Y:S05]  /*1aae0*/  BSYNC B1 ;  /* 0x0000000000017941 */ /* 0x000fea0003800000 */
.L_x_239:
        /* <DEDUP_REMOVED lines=12> */
.L_x_242:
[----:B------:R-:W-:Y:S05]  /*1abb0*/  BSYNC B1 ;  /* 0x0000000000017941 */ /* 0x000fea0003800000 */
.L_x_241:
        /* <DEDUP_REMOVED lines=12> */
.L_x_244:
[----:B------:R-:W-:Y:S05]  /*1ac80*/  BSYNC B1 ;  /* 0x0000000000017941 */ /* 0x000fea0003800000 */
.L_x_243:
        /* <DEDUP_REMOVED lines=12> */
.L_x_246:
[----:B------:R-:W-:Y:S05]  /*1ad50*/  BSYNC B1 ;  /* 0x0000000000017941 */ /* 0x000fea0003800000 */
.L_x_245:
        /* <DEDUP_REMOVED lines=12> */
.L_x_248:
[----:B------:R-:W-:Y:S05]  /*1ae20*/  BSYNC B1 ;  /* 0x0000000000017941 */ /* 0x000fea0003800000 */
.L_x_247:
        /* <DEDUP_REMOVED lines=12> */
.L_x_250:
[----:B------:R-:W-:Y:S05]  /*1aef0*/  BSYNC B1 ;  /* 0x0000000000017941 */ /* 0x000fea0003800000 */
.L_x_249:
[----:B0-----:R-:W2:Y:S01]  /*1af00*/  LDL.LU R5, [R1+0x200] ;  /* 0x0002000001057983 */ /* 0x001ea20000300800 */
[----:B-----5:R-:W-:Y:S01]  /*1af10*/  LOP3.LUT R4, R4, 0xff, RZ, 0xc0, !PT ;  /* 0x000000ff04047812 */ /* 0x020fe200078ec0ff */
[----:B------:R-:W-:Y:S01]  /*1af20*/  BSSY B1, `(.L_x_251) ;  /* 0x000000b000017945 */ /* 0x000fe20003800000 */
[----:B------:R-:W-:Y:S02]  /*1af30*/  ISETP.LT.OR P2, PT, R0, 0xda, !P0 ;  /* 0x000000da0000780c */ /* 0x000fe40004741670 */
[----:B------:R-:W-:-:S05]  /*1af40*/  F2FP.F16.E4M3.UNPACK_B R4, R4 ;  /* 0x00000004ff04723e */ /* 0x000fca00020006ff */
[----:B------:R-:W-:-:S05]  /*1af50*/  HADD2.F32 R4, -RZ, R4.H0_H0 ;  /* 0x20000004ff047230 */ /* 0x000fca0000004100 */
[----:B------:R-:W-:-:S04]  /*1af60*/  FMUL R4, R4, UR21 ;  /* 0x0000001504047c20 */ /* 0x000fc80008400000 */
[----:B--2---:R-:W-:-:S05]  /*1af70*/  FFMA R4, R5, UR20, R4 ;  /* 0x0000001405047c23 */ /* 0x004fca0008000004 */
[----:B------:R-:W-:Y:S02]  /*1af80*/  F2FP.SATFINITE.E4M3.F32.PACK_AB_MERGE_C R5, RZ, R4, RZ ;  /* 0x00000004ff05723e */ /* 0x000fe400048070ff */
[----:B------:R-:W-:-:S03]  /*1af90*/  PRMT R4, RZ, 0x7610, R4 ;  /* 0x00007610ff047816 */ /* 0x000fc60000000004 */
[----:B------:R0:W-:Y:S01]  /*1afa0*/  @!P3 STG.E.U8 desc[UR14][R24.64+0xd8], R5 ;  /* 0x0000d8051800b986 */ /* 0x0001e2000c10110e */
[----:B------:R-:W-:Y:S05]  /*1afb0*/  @P2 BRA `(.L_x_252) ;  /* 0x0000000000042947 */ /* 0x000fea0003800000 */
[----:B------:R2:W5:Y:S02]  /*1afc0*/  LDG.E.U8 R4, desc[UR14][R32.64+0xd9] ;  /* 0x0000d90e20047981 */ /* 0x000564000c1e1100 */
.L_x_252:
[----:B------:R-:W-:Y:S05]  /*1afd0*/  BSYNC B1 ;  /* 0x0000000000017941 */ /* 0x000fea0003800000 */
.L_x_251:
[----:B0-----:R-:W3:Y:S01]  /*1afe0*/  LDL.LU R5, [R1+0x204] ;  /* 0x0002040001057983 */ /* 0x001ee20000300800 */
[----:B-----5:R-:W-:Y:S01]  /*1aff0*/  LOP3.LUT R4, R4, 0xff, RZ, 0xc0, !PT ;  /* 0x000000ff04047812 */ /* 0x020fe200078ec0ff */
[----:B------:R-:W-:Y:S01]  /*1b000*/  BSSY B1, `(.L_x_253) ;  /* 0x000000b000017945 */ /* 0x000fe20003800000 */
[----:B------:R-:W-:Y:S02]  /*1b010*/  ISETP.LT.OR P3, PT, R0, 0xd9, !P1 ;  /* 0x000000d90000780c */ /* 0x000fe40004f61670 */
[----:B------:R-:W-:-:S05]  /*1b020*/  F2FP.F16.E4M3.UNPACK_B R4, R4 ;  /* 0x00000004ff04723e */ /* 0x000fca00020006ff */
[----:B------:R-:W-:-:S05]  /*1b030*/  HADD2.F32 R4, -RZ, R4.H0_H0 ;  /* 0x20000004ff047230 */ /* 0x000fca0000004100 */
[----:B------:R-:W-:-:S04]  /*1b040*/  FMUL R4, R4, UR21 ;  /* 0x0000001504047c20 */ /* 0x000fc80008400000 */
[----:B---3--:R-:W-:-:S05]  /*1b050*/  FFMA R4, R5, UR20, R4 ;  /* 0x0000001405047c23 */ /* 0x008fca0008000004 */
[----:B------:R-:W-:Y:S02]  /*1b060*/  F2FP.SATFINITE.E4M3.F32.PACK_AB_MERGE_C R5, RZ, R4, RZ ;  /* 0x00000004ff05723e */ /* 0x000fe400048070ff */
[----:B------:R-:W-:-:S03]  /*1b070*/  PRMT R4, RZ, 0x7610, R4 ;  /* 0x00007610ff047816 */ /* 0x000fc60000000004 */
[----:B------:R0:W-:Y:S01]  /*1b080*/  @!P2 STG.E.U8 desc[UR14][R24.64+0xd9], R5 ;  /* 0x0000d9051800a986 */ /* 0x0001e2000c10110e */
[----:B------:R-:W-:Y:S05]  /*1b090*/  @P3 BRA `(.L_x_254) ;  /* 0x0000000000043947 */ /* 0x000fea0003800000 */
[----:B------:R3:W5:Y:S02]  /*1b0a0*/  LDG.E.U8 R4, desc[UR14][R2.64+0xd8] ;  /* 0x0000d80e02047981 */ /* 0x000764000c1e1100 */
.L_x_254:
[----:B------:R-:W-:Y:S05]  /*1b0b0*/  BSYNC B1 ;  /* 0x0000000000017941 */ /* 0x000fea0003800000 */
.L_x_253:
        /* <DEDUP_REMOVED lines=13> */
.L_x_256:
[----:B------:R-:W-:Y:S05]  /*1b190*/  BSYNC B1 ;  /* 0x0000000000017941 */ /* 0x000fea0003800000 */
.L_x_255:
        /* <DEDUP_REMOVED lines=13> */
.L_x_258:
[----:B------:R-:W-:Y:S05]  /*1b270*/  BSYNC B1 ;  /* 0x0000000000017941 */ /* 0x000fea0003800000 */
.L_x_257:
        /* <DEDUP_REMOVED lines=13> */
.L_x_260:
[----:B------:R-:W-:Y:S05]  /*1b350*/  BSYNC B1 ;  /* 0x0000000000017941 */ /* 0x000fea0003800000 */
.L_x_259:
        /* <DEDUP_REMOVED lines=13> */
.L_x_262:
[----:B------:R-:W-:Y:S05]  /*1b430*/  BSYNC B1 ;  /* 0x0000000000017941 */ /* 0x000fea0003800000 */
.L_x_261:
        /* <DEDUP_REMOVED lines=13> */
.L_x_264:
[----:B------:R-:W-:Y:S05]  /*1b510*/  BSYNC B1 ;  /* 0x0000000000017941 */ /* 0x000fea0003800000 */
.L_x_263:
        /* <DEDUP_REMOVED lines=13> */
.L_x_266:
[----:B------:R-:W-:Y:S05]  /*1b5f0*/  BSYNC B1 ;  /* 0x0000000000017941 */ /* 0x000fea0003800000 */
.L_x_265:
        /* <DEDUP_REMOVED lines=13> */
.L_x_268:
[----:B------:R-:W-:Y:S05]  /*1b6d0*/  BSYNC B1 ;  /* 0x0000000000017941 */ /* 0x000fea0003800000 */
.L_x_267:
        /* <DEDUP_REMOVED lines=13> */
.L_x_270:
[----:B------:R-:W-:Y:S05]  /*1b7b0*/  BSYNC B1 ;  /* 0x0000000000017941 */ /* 0x000fea0003800000 */
.L_x_269:
        /* <DEDUP_REMOVED lines=13> */
.L_x_272:
[----:B------:R-:W-:Y:S05]  /*1b890*/  BSYNC B1 ;  /* 0x0000000000017941 */ /* 0x000fea0003800000 */
.L_x_271:
        /* <DEDUP_REMOVED lines=13> */
.L_x_274:
[----:B------:R-:W-:Y:S05]  /*1b970*/  BSYNC B1 ;  /* 0x0000000000017941 */ /* 0x000fea0003800000 */
.L_x_273:
        /* <DEDUP_REMOVED lines=13> */
.L_x_276:
[----:B------:R-:W-:Y:S05]  /*1ba50*/  BSYNC B1 ;  /* 0x0000000000017941 */ /* 0x000fea0003800000 */
.L_x_275:
        /* <DEDUP_REMOVED lines=13> */
.L_x_278:
[----:B------:R-:W-:Y:S05]  /*1bb30*/  BSYNC B1 ;  /* 0x0000000000017941 */ /* 0x000fea0003800000 */
.L_x_277:
        /* <DEDUP_REMOVED lines=13> */
.L_x_280:
[----:B------:R-:W-:Y:S05]  /*1bc10*/  BSYNC B1 ;  /* 0x0000000000017941 */ /* 0x000fea0003800000 */
.L_x_279:
        /* <DEDUP_REMOVED lines=13> */
.L_x_282:
[----:B------:R-:W-:Y:S05]  /*1bcf0*/  BSYNC B1 ;  /* 0x0000000000017941 */ /* 0x000fea0003800000 */
.L_x_281:
        /* <DEDUP_REMOVED lines=13> */
.L_x_284:
[----:B------:R-:W-:Y:S05]  /*1bdd0*/  BSYNC B1 ;  /* 0x0000000000017941 */ /* 0x000fea0003800000 */
.L_x_283:
        /* <DEDUP_REMOVED lines=13> */
.L_x_286:
[----:B------:R-:W-:Y:S05]  /*1beb0*/  BSYNC B1 ;  /* 0x0000000000017941 */ /* 0x000fea0003800000 */
.L_x_285:
        /* <DEDUP_REMOVED lines=13> */
.L_x_288:
[----:B------:R-:W-:Y:S05]  /*1bf90*/  BSYNC B1 ;  /* 0x0000000000017941 */ /* 0x000fea0003800000 */
.L_x_287:
[----:B------:R-:W2:Y:S01]  /*1bfa0*/  LDL.LU R7, [R1+0x24c] ;  /* 0x00024c0001077983 */ /* 0x000ea20000300800 */
[----:B-----5:R-:W-:Y:S01]  /*1bfb0*/  LOP3.LUT R4, R4, 0xff, RZ, 0xc0, !PT ;  /* 0x000000ff04047812 */ /* 0x020fe200078ec0ff */
[----:B------:R-:W-:Y:S01]  /*1bfc0*/  BSSY B1, `(.L_x_289) ;  /* 0x0000013000017945 */ /* 0x000fe20003800000 */
[----:B0-----:R-:W-:Y:S02]  /*1bfd0*/  IADD3 R5, P0, R35, 0x80, RZ ;  /* 0x0000008023057810 */ /* 0x001fe40007f1e0ff */
[----:B------:R-:W-:-:S03]  /*1bfe0*/  F2FP.F16.E4M3.UNPACK_B R4, R4 ;  /* 0x00000004ff04723e */ /* 0x000fc600020006ff */
[----:B--234-:R-:W-:Y:S01]  /*1bff0*/  IMAD.X R2, RZ, RZ, R37, P0 ;  /* 0x000000ffff027224 */ /* 0x01cfe200000e0625 */
[----:B------:R-:W-:Y:S01]  /*1c000*/  ISETP.GE.AND P0, PT, R34, 0x81, PT ;  /* 0x000000812200780c */ /* 0x000fe20003f06270 */
[----:B------:R-:W-:Y:S02]  /*1c010*/  HADD2.F32 R4, -RZ, R4.H0_H0 ;  /* 0x20000004ff047230 */ /* 0x000fe40000004100 */
[----:B------:R-:W-:Y:S01]  /*1c020*/  IMAD R6, R2, UR6, RZ ;  /* 0x0000000602067c24 */ /* 0x000fe2000f8e02ff */
[----:B------:R-:W-:Y:S01]  /*1c030*/  ISETP.LT.OR P3, PT, R0, 0x1, !P0 ;  /* 0x000000010000780c */ /* 0x000fe20004761670 */
[----:B------:R-:W-:-:S04]  /*1c040*/  IMAD.WIDE.U32 R2, R5, UR6, R38 ;  /* 0x0000000605027c25 */ /* 0x000fc8000f8e0026 */
[----:B------:R-:W-:Y:S01]  /*1c050*/  FMUL R4, R4, UR21 ;  /* 0x0000001504047c20 */ /* 0x000fe20008400000 */
[----:B------:R-:W-:Y:S01]  /*1c060*/  IMAD R5, R5, UR7, R6 ;  /* 0x0000000705057c24 */ /* 0x000fe2000f8e0206 */
[----:B------:R-:W-:-:S04]  /*1c070*/  IADD3 R2, P2, R2, UR8, RZ ;  /* 0x0000000802027c10 */ /* 0x000fc8000ff5e0ff */
[----:B------:R-:W-:Y:S01]  /*1c080*/  IADD3.X R3, R3, UR9, R5, P2, !PT ;  /* 0x0000000903037c10 */ /* 0x000fe200097fe405 */
[----:B------:R-:W-:-:S05]  /*1c090*/  FFMA R4, R7, UR20, R4 ;  /* 0x0000001407047c23 */ /* 0x000fca0008000004 */
[----:B------:R-:W-:Y:S02]  /*1c0a0*/  F2FP.SATFINITE.E4M3.F32.PACK_AB_MERGE_C R7, RZ, R4, RZ ;  /* 0x00000004ff07723e */ /* 0x000fe400048070ff */
[----:B------:R-:W-:-:S03]  /*1c0b0*/  PRMT R4, RZ, 0x7610, R4 ;  /* 0x00007610ff047816 */ /* 0x000fc60000000004 */
[----:B------:R0:W-:Y:S01]  /*1c0c0*/  @!P1 STG.E.U8 desc[UR14][R26.64+0xf9], R7 ;  /* 0x0000f9071a009986 */ /* 0x0001e2000c10110e */
[----:B------:R-:W-:Y:S05]  /*1c0d0*/  @P3 BRA `(.L_x_290) ;  /* 0x0000000000043947 */ /* 0x000fea0003800000 */
[----:B------:R2:W5:Y:S02]  /*1c0e0*/  LDG.E.U8 R4, desc[UR14][R2.64] ;  /* 0x0000000e02047981 */ /* 0x000564000c1e1100 */
.L_x_290:
[----:B------:R-:W-:Y:S05]  /*1c0f0*/  BSYNC B1 ;  /* 0x0000000000017941 */ /* 0x000fea0003800000 */
.L_x_289:
[----:B------:R-:W3:Y:S01]  /*1c100*/  LDL.LU R5, [R1+0x250] ;  /* 0x0002500001057983 */ /* 0x000ee20000300800 */
        /* <DEDUP_REMOVED lines=12> */
.L_x_292:
[----:B------:R-:W-:Y:S05]  /*1c1d0*/  BSYNC B1 ;  /* 0x0000000000017941 */ /* 0x000fea0003800000 */
.L_x_291:
[----:B---3--:R-:W3:Y:S01]  /*1c1e0*/  LDL.LU R5, [R1+0x254] ;  /* 0x0002540001057983 */ /* 0x008ee20000300800 */
[----:B-----5:R-:W-:Y:S01]  /*1c1f0*/  LOP3.LUT R4, R4, 0xff, RZ, 0xc0, !PT ;  /* 0x000000ff04047812 */ /* 0x020fe200078ec0ff */
[----:B------:R-:W-:Y:S01]  /*1c200*/  BSSY B1, `(.L_x_293) ;  /* 0x0000013000017945 */ /* 0x000fe20003800000 */
[----:B------:R-:W-:Y:S02]  /*1c210*/  IADD3 R35, P1, R35, 0x88, RZ ;  /* 0x0000008823237810 */ /* 0x000fe40007f3e0ff */
[----:B------:R-:W-:Y:S02]  /*1c220*/  F2FP.F16.E4M3.UNPACK_B R4, R4 ;  /* 0x00000004ff04723e */ /* 0x000fe400020006ff */
[----:B------:R-:W-:Y:S01]  /*1c230*/  PRMT R6, RZ, 0x7610, R6 ;  /* 0x00007610ff067816 */ /* 0x000fe20000000006 */
[----:B------:R-:W-:Y:S01]  /*1c240*/  IMAD.X R36, RZ, RZ, R37, P1 ;  /* 0x000000ffff247224 */ /* 0x000fe200008e0625 */
[----:B------:R-:W-:Y:S01]  /*1c250*/  ISETP.GE.AND P1, PT, R34, 0x89, PT ;  /* 0x000000892200780c */ /* 0x000fe20003f26270 */
[----:B------:R-:W-:-:S02]  /*1c260*/  HADD2.F32 R4, -RZ, R4.H0_H0 ;  /* 0x20000004ff047230 */ /* 0x000fc40000004100 */
[----:B------:R-:W-:Y:S01]  /*1c270*/  IMAD R36, R36, UR6, RZ ;  /* 0x0000000624247c24 */ /* 0x000fe2000f8e02ff */
[----:B------:R-:W-:Y:S01]  /*1c280*/  ISETP.LT.OR P5, PT, R0, 0x1, !P1 ;  /* 0x000000010000780c */ /* 0x000fe20004fa1670 */
[----:B------:R-:W-:-:S04]  /*1c290*/  IMAD.WIDE.U32 R38, R35, UR6, R38 ;  /* 0x0000000623267c25 */ /* 0x000fc8000f8e0026 */
[----:B------:R-:W-:Y:S01]  /*1c2a0*/  FMUL R4, R4, UR21 ;  /* 0x0000001504047c20 */ /* 0x000fe20008400000 */
[----:B------:R-:W-:-:S03]  /*1c2b0*/  IMAD R35, R35, UR7, R36 ;  /* 0x0000000723237c24 */ /* 0x000fc6000f8e0224 */
[----:B---3--:R-:W-:Y:S01]  /*1c2c0*/  FFMA R5, R5, UR20, R4 ;  /* 0x0000001405057c23 */ /* 0x008fe20008000004 */
[----:B------:R-:W-:-:S04]  /*1c2d0*/  IADD3 R4, P3, R38, UR8, RZ ;  /* 0x0000000826047c10 */ /* 0x000fc8000ff7e0ff */
[----:B0-----:R-:W-:Y:S02]  /*1c2e0*/  F2FP.SATFINITE.E4M3.F32.PACK_AB_MERGE_C R7, RZ, R5, RZ ;  /* 0x00000005ff07723e */ /* 0x001fe400048070ff */
[----:B------:R-:W-:-:S03]  /*1c2f0*/  IADD3.X R5, R39, UR9, R35, P3, !PT ;  /* 0x0000000927057c10 */ /* 0x000fc60009ffe423 */
[----:B------:R0:W-:Y:S01]  /*1c300*/  @!P2 STG.E.U8 desc[UR14][R30.64+0x1], R7 ;  /* 0x000001071e00a986 */ /* 0x0001e2000c10110e */
[----:B------:R-:W-:Y:S05]  /*1c310*/  @P5 BRA `(.L_x_294) ;  /* 0x0000000000045947 */ /* 0x000fea0003800000 */
[----:B------:R3:W5:Y:S02]  /*1c320*/  LDG.E.U8 R6, desc[UR14][R4.64] ;  /* 0x0000000e04067981 */ /* 0x000764000c1e1100 */
.L_x_294:
[----:B------:R-:W-:Y:S05]  /*1c330*/  BSYNC B1 ;  /* 0x0000000000017941 */ /* 0x000fea0003800000 */
.L_x_293:
        /* <DEDUP_REMOVED lines=13> */
.L_x_296:
[----:B------:R-:W-:Y:S05]  /*1c410*/  BSYNC B1 ;  /* 0x0000000000017941 */ /* 0x000fea0003800000 */
.L_x_295:
        /* <DEDUP_REMOVED lines=13> */
.L_x_298:
[----:B------:R-:W-:Y:S05]  /*1c4f0*/  BSYNC B1 ;  /* 0x0000000000017941 */ /* 0x000fea0003800000 */
.L_x_297:
        /* <DEDUP_REMOVED lines=13> */
.L_x_300:
[----:B------:R-:W-:Y:S05]  /*1c5d0*/  BSYNC B1 ;  /* 0x0000000000017941 */ /* 0x000fea0003800000 */
.L_x_299:
        /* <DEDUP_REMOVED lines=13> */
.L_x_302:
[----:B------:R-:W-:Y:S05]  /*1c6b0*/  BSYNC B1 ;  /* 0x0000000000017941 */ /* 0x000fea0003800000 */
.L_x_301:
        /* <DEDUP_REMOVED lines=13> */
.L_x_304:
[----:B------:R-:W-:Y:S05]  /*1c790*/  BSYNC B1 ;  /* 0x0000000000017941 */ /* 0x000fea0003800000 */
.L_x_303:
        /* <DEDUP_REMOVED lines=13> */
.L_x_306:
[----:B------:R-:W-:Y:S05]  /*1c870*/  BSYNC B1 ;  /* 0x0000000000017941 */ /* 0x000fea0003800000 */
.L_x_305:
        /* <DEDUP_REMOVED lines=13> */
.L_x_308:
[----:B------:R-:W-:Y:S05]  /*1c950*/  BSYNC B1 ;  /* 0x0000000000017941 */ /* 0x000fea0003800000 */
.L_x_307:
        /* <DEDUP_REMOVED lines=13> */
.L_x_310:
[----:B------:R-:W-:Y:S05]  /*1ca30*/  BSYNC B1 ;  /* 0x0000000000017941 */ /* 0x000fea0003800000 */
.L_x_309:
        /* <DEDUP_REMOVED lines=13> */
.L_x_312:
[----:B------:R-:W-:Y:S05]  /*1cb10*/  BSYNC B1 ;  /* 0x0000000000017941 */ /* 0x000fea0003800000 */
.L_x_311:
        /* <DEDUP_REMOVED lines=13> */
.L_x_314:
[----:B------:R-:W-:Y:S05]  /*1cbf0*/  BSYNC B1 ;  /* 0x0000000000017941 */ /* 0x000fea0003800000 */
.L_x_313:
        /* <DEDUP_REMOVED lines=13> */
.L_x_316:
[----:B------:R-:W-:Y:S05]  /*1ccd0*/  BSYNC B1 ;  /* 0x0000000000017941 */ /* 0x000fea0003800000 */
.L_x_315:
        /* <DEDUP_REMOVED lines=13> */
.L_x_318:
[----:B------:R-:W-:Y:S05]  /*1cdb0*/  BSYNC B1 ;  /* 0x0000000000017941 */ /* 0x000fea0003800000 */
.L_x_317:
        /* <DEDUP_REMOVED lines=13> */
.L_x_320:
[----:B------:R-:W-:Y:S05]  /*1ce90*/  BSYNC B1 ;  /* 0x0000000000017941 */ /* 0x000fea0003800000 */
.L_x_319:
        /* <DEDUP_REMOVED lines=13> */
.L_x_322:
[----:B------:R-:W-:Y:S05]  /*1cf70*/  BSYNC B1 ;  /* 0x0000000000017941 */ /* 0x000fea0003800000 */
.L_x_321:
        /* <DEDUP_REMOVED lines=13> */
.L_x_324:
[----:B------:R-:W-:Y:S05]  /*1d050*/  BSYNC B1 ;  /* 0x0000000000017941 */ /* 0x000fea0003800000 */
.L_x_323:
        /* <DEDUP_REMOVED lines=13> */
.L_x_326:
[----:B------:R-:W-:Y:S05]  /*1d130*/  BSYNC B1 ;  /* 0x0000000000017941 */ /* 0x000fea0003800000 */
.L_x_325:
        /* <DEDUP_REMOVED lines=13> */
.L_x_328:
[----:B------:R-:W-:Y:S05]  /*1d210*/  BSYNC B1 ;  /* 0x0000000000017941 */ /* 0x000fea0003800000 */
.L_x_327:
        /* <DEDUP_REMOVED lines=13> */
.L_x_330:
[----:B------:R-:W-:Y:S05]  /*1d2f0*/  BSYNC B1 ;  /* 0x0000000000017941 */ /* 0x000fea0003800000 */
.L_x_329:
        /* <DEDUP_REMOVED lines=13> */
.L_x_332:
[----:B------:R-:W-:Y:S05]  /*1d3d0*/  BSYNC B1 ;  /* 0x0000000000017941 */ /* 0x000fea0003800000 */
.L_x_331:
        /* <DEDUP_REMOVED lines=13> */
.L_x_334:
[----:B------:R-:W-:Y:S05]  /*1d4b0*/  BSYNC B1 ;  /* 0x0000000000017941 */ /* 0x000fea0003800000 */
.L_x_333:
        /* <DEDUP_REMOVED lines=13> */
.L_x_336:
[----:B------:R-:W-:Y:S05]  /*1d590*/  BSYNC B1 ;  /* 0x0000000000017941 */ /* 0x000fea0003800000 */
.L_x_335:
        /* <DEDUP_REMOVED lines=13> */
.L_x_338:
[----:B------:R-:W-:Y:S05]  /*1d670*/  BSYNC B1 ;  /* 0x0000000000017941 */ /* 0x000fea0003800000 */
.L_x_337:
        /* <DEDUP_REMOVED lines=13> */
.L_x_340:
[----:B------:R-:W-:Y:S05]  /*1d750*/  BSYNC B1 ;  /* 0x0000000000017941 */ /* 0x000fea0003800000 */
.L_x_339:
        /* <DEDUP_REMOVED lines=13> */
.L_x_342:
[----:B------:R-:W-:Y:S05]  /*1d830*/  BSYNC B1 ;  /* 0x0000000000017941 */ /* 0x000fea0003800000 */
.L_x_341:
        /* <DEDUP_REMOVED lines=13> */
.L_x_344:
[----:B------:R-:W-:Y:S05]  /*1d910*/  BSYNC B1 ;  /* 0x0000000000017941 */ /* 0x000fea0003800000 */
.L_x_343:
        /* <DEDUP_REMOVED lines=13> */
.L_x_346:
[----:B------:R-:W-:Y:S05]  /*1d9f0*/  BSYNC B1 ;  /* 0x0000000000017941 */ /* 0x000fea0003800000 */
.L_x_345:
        /* <DEDUP_REMOVED lines=13> */
.L_x_348:
[----:B------:R-:W-:Y:S05]  /*1dad0*/  BSYNC B1 ;  /* 0x0000000000017941 */ /* 0x000fea0003800000 */
.L_x_347:
        /* <DEDUP_REMOVED lines=13> */
.L_x_350:
[----:B------:R-:W-:Y:S05]  /*1dbb0*/  BSYNC B1 ;  /* 0x0000000000017941 */ /* 0x000fea0003800000 */
.L_x_349:
        /* <DEDUP_REMOVED lines=13> */
.L_x_352:
[----:B------:R-:W-:Y:S05]  /*1dc90*/  BSYNC B1 ;  /* 0x0000000000017941 */ /* 0x000fea0003800000 */
.L_x_351:
        /* <DEDUP_REMOVED lines=13> */
.L_x_354:
[----:B------:R-:W-:Y:S05]  /*1dd70*/  BSYNC B1 ;  /* 0x0000000000017941 */ /* 0x000fea0003800000 */
.L_x_353:
        /* <DEDUP_REMOVED lines=13> */
.L_x_356:
[----:B------:R-:W-:Y:S05]  /*1de50*/  BSYNC B1 ;  /* 0x0000000000017941 */ /* 0x000fea0003800000 */
.L_x_355:
        /* <DEDUP_REMOVED lines=13> */
.L_x_358:
[----:B------:R-:W-:Y:S05]  /*1df30*/  BSYNC B1 ;  /* 0x0000000000017941 */ /* 0x000fea0003800000 */
.L_x_357:
        /* <DEDUP_REMOVED lines=13> */
.L_x_360:
[----:B------:R-:W-:Y:S05]  /*1e010*/  BSYNC B1 ;  /* 0x0000000000017941 */ /* 0x000fea0003800000 */
.L_x_359:
        /* <DEDUP_REMOVED lines=13> */
.L_x_362:
[----:B------:R-:W-:Y:S05]  /*1e0f0*/  BSYNC B1 ;  /* 0x0000000000017941 */ /* 0x000fea0003800000 */
.L_x_361:
        /* <DEDUP_REMOVED lines=13> */
.L_x_364:
[----:B------:R-:W-:Y:S05]  /*1e1d0*/  BSYNC B1 ;  /* 0x0000000000017941 */ /* 0x000fea0003800000 */
.L_x_363:
        /* <DEDUP_REMOVED lines=13> */
.L_x_366:
[----:B------:R-:W-:Y:S05]  /*1e2b0*/  BSYNC B1 ;  /* 0x0000000000017941 */ /* 0x000fea0003800000 */
.L_x_365:
        /* <DEDUP_REMOVED lines=13> */
.L_x_368:
[----:B------:R-:W-:Y:S05]  /*1e390*/  BSYNC B1 ;  /* 0x0000000000017941 */ /* 0x000fea0003800000 */
.L_x_367:
        /* <DEDUP_REMOVED lines=13> */
.L_x_370:
[----:B------:R-:W-:Y:S05]  /*1e470*/  BSYNC B1 ;  /* 0x0000000000017941 */ /* 0x000fea0003800000 */
.L_x_369:
        /* <DEDUP_REMOVED lines=13> */
.L_x_372:
[----:B------:R-:W-:Y:S05]  /*1e550*/  BSYNC B1 ;  /* 0x0000000000017941 */ /* 0x000fea0003800000 */
.L_x_371:
        /* <DEDUP_REMOVED lines=13> */
.L_x_374:
[----:B------:R-:W-:Y:S05]  /*1e630*/  BSYNC B1 ;  /* 0x0000000000017941 */ /* 0x000fea0003800000 */
.L_x_373:
        /* <DEDUP_REMOVED lines=13> */
.L_x_376:
[----:B------:R-:W-:Y:S05]  /*1e710*/  BSYNC B1 ;  /* 0x0000000000017941 */ /* 0x000fea0003800000 */
.L_x_375:
        /* <DEDUP_REMOVED lines=13> */
.L_x_378:
[----:B------:R-:W-:Y:S05]  /*1e7f0*/  BSYNC B1 ;  /* 0x0000000000017941 */ /* 0x000fea0003800000 */
.L_x_377:
        /* <DEDUP_REMOVED lines=13> */
.L_x_380:
[----:B------:R-:W-:Y:S05]  /*1e8d0*/  BSYNC B1 ;  /* 0x0000000000017941 */ /* 0x000fea0003800000 */
.L_x_379:
        /* <DEDUP_REMOVED lines=13> */
.L_x_382:
[----:B------:R-:W-:Y:S05]  /*1e9b0*/  BSYNC B1 ;  /* 0x0000000000017941 */ /* 0x000fea0003800000 */
.L_x_381:
        /* <DEDUP_REMOVED lines=13> */
.L_x_384:
[----:B------:R-:W-:Y:S05]  /*1ea90*/  BSYNC B1 ;  /* 0x0000000000017941 */ /* 0x000fea0003800000 */
.L_x_383:
        /* <DEDUP_REMOVED lines=13> */
.L_x_386:
[----:B------:R-:W-:Y:S05]  /*1eb70*/  BSYNC B1 ;  /* 0x0000000000017941 */ /* 0x000fea0003800000 */
.L_x_385:
        /* <DEDUP_REMOVED lines=13> */
.L_x_388:
[----:B------:R-:W-:Y:S05]  /*1ec50*/  BSYNC B1 ;  /* 0x0000000000017941 */ /* 0x000fea0003800000 */
.L_x_387:
        /* <DEDUP_REMOVED lines=13> */
.L_x_390:
[----:B------:R-:W-:Y:S05]  /*1ed30*/  BSYNC B1 ;  /* 0x0000000000017941 */ /* 0x000fea0003800000 */
.L_x_389:
        /* <DEDUP_REMOVED lines=13> */
.L_x_392:
[----:B------:R-:W-:Y:S05]  /*1ee10*/  BSYNC B1 ;  /* 0x0000000000017941 */ /* 0x000fea0003800000 */
.L_x_391:
        /* <DEDUP_REMOVED lines=13> */
.L_x_394:
[----:B------:R-:W-:Y:S05]  /*1eef0*/  BSYNC B1 ;  /* 0x0000000000017941 */ /* 0x000fea0003800000 */
.L_x_393:
        /* <DEDUP_REMOVED lines=13> */
.L_x_396:
[----:B------:R-:W-:Y:S05]  /*1efd0*/  BSYNC B1 ;  /* 0x0000000000017941 */ /* 0x000fea0003800000 */
.L_x_395:
        /* <DEDUP_REMOVED lines=13> */
.L_x_398:
[----:B------:R-:W-:Y:S05]  /*1f0b0*/  BSYNC B1 ;  /* 0x0000000000017941 */ /* 0x000fea0003800000 */
.L_x_397:
        /* <DEDUP_REMOVED lines=13> */
.L_x_400:
[----:B------:R-:W-:Y:S05]  /*1f190*/  BSYNC B1 ;  /* 0x0000000000017941 */ /* 0x000fea0003800000 */
.L_x_399:
        /* <DEDUP_REMOVED lines=13> */
.L_x_402:
[----:B------:R-:W-:Y:S05]  /*1f270*/  BSYNC B1 ;  /* 0x0000000000017941 */ /* 0x000fea0003800000 */
.L_x_401:
        /* <DEDUP_REMOVED lines=13> */
.L_x_404:
[----:B------:R-:W-:Y:S05]  /*1f350*/  BSYNC B1 ;  /* 0x0000000000017941 */ /* 0x000fea0003800000 */
.L_x_403:
        /* <DEDUP_REMOVED lines=13> */
.L_x_406:
[----:B------:R-:W-:Y:S05]  /*1f430*/  BSYNC B1 ;  /* 0x0000000000017941 */ /* 0x000fea0003800000 */
.L_x_405:
        /* <DEDUP_REMOVED lines=13> */
.L_x_408:
[----:B------:R-:W-:Y:S05]  /*1f510*/  BSYNC B1 ;  /* 0x0000000000017941 */ /* 0x000fea0003800000 */
.L_x_407:
        /* <DEDUP_REMOVED lines=13> */
.L_x_410:
[----:B------:R-:W-:Y:S05]  /*1f5f0*/  BSYNC B1 ;  /* 0x0000000000017941 */ /* 0x000fea0003800000 */
.L_x_409:
        /* <DEDUP_REMOVED lines=13> */
.L_x_412:
[----:B------:R-:W-:Y:S05]  /*1f6d0*/  BSYNC B1 ;  /* 0x0000000000017941 */ /* 0x000fea0003800000 */
.L_x_411:
        /* <DEDUP_REMOVED lines=13> */
.L_x_414:
[----:B------:R-:W-:Y:S05]  /*1f7b0*/  BSYNC B1 ;  /* 0x0000000000017941 */ /* 0x000fea0003800000 */
.L_x_413:
        /* <DEDUP_REMOVED lines=13> */
.L_x_416:
[----:B------:R-:W-:Y:S05]  /*1f890*/  BSYNC B1 ;  /* 0x0000000000017941 */ /* 0x000fea0003800000 */
.L_x_415:
        /* <DEDUP_REMOVED lines=13> */
.L_x_418:
[----:B------:R-:W-:Y:S05]  /*1f970*/  BSYNC B1 ;  /* 0x0000000000017941 */ /* 0x000fea0003800000 */
.L_x_417:
        /* <DEDUP_REMOVED lines=13> */
.L_x_420:
[----:B------:R-:W-:Y:S05]  /*1fa50*/  BSYNC B1 ;  /* 0x0000000000017941 */ /* 0x000fea0003800000 */
.L_x_419:
        /* <DEDUP_REMOVED lines=13> */
.L_x_422:
[----:B------:R-:W-:Y:S05]  /*1fb30*/  BSYNC B1 ;  /* 0x0000000000017941 */ /* 0x000fea0003800000 */
.L_x_421:
        /* <DEDUP_REMOVED lines=13> */
.L_x_424:
[----:B------:R-:W-:Y:S05]  /*1fc10*/  BSYNC B1 ;  /* 0x0000000000017941 */ /* 0x000fea0003800000 */
.L_x_423:
        /* <DEDUP_REMOVED lines=13> */
.L_x_426:
[----:B------:R-:W-:Y:S05]  /*1fcf0*/  BSYNC B1 ;  /* 0x0000000000017941 */ /* 0x000fea0003800000 */
.L_x_425:
        /* <DEDUP_REMOVED lines=13> */
.L_x_428:
[----:B------:R-:W-:Y:S05]  /*1fdd0*/  BSYNC B1 ;  /* 0x0000000000017941 */ /* 0x000fea0003800000 */
.L_x_427:
        /* <DEDUP_REMOVED lines=13> */
.L_x_430:
[----:B------:R-:W-:Y:S05]  /*1feb0*/  BSYNC B1 ;  /* 0x0000000000017941 */ /* 0x000fea0003800000 */
.L_x_429:
        /* <DEDUP_REMOVED lines=13> */
.L_x_432:
[----:B------:R-:W-:Y:S05]  /*1ff90*/  BSYNC B1 ;  /* 0x0000000000017941 */ /* 0x000fea0003800000 */
.L_x_431:
        /* <DEDUP_REMOVED lines=13> */
.L_x_434:
[----:B------:R-:W-:Y:S05]  /*20070*/  BSYNC B1 ;  /* 0x0000000000017941 */ /* 0x000fea0003800000 */
.L_x_433:
        /* <DEDUP_REMOVED lines=13> */
.L_x_436:
[----:B------:R-:W-:Y:S05]  /*20150*/  BSYNC B1 ;  /* 0x0000000000017941 */ /* 0x000fea0003800000 */
.L_x_435:
        /* <DEDUP_REMOVED lines=13> */
.L_x_438:
[----:B------:R-:W-:Y:S05]  /*20230*/  BSYNC B1 ;  /* 0x0000000000017941 */ /* 0x000fea0003800000 */
.L_x_437:
        /* <DEDUP_REMOVED lines=13> */
.L_x_440:
[----:B------:R-:W-:Y:S05]  /*20310*/  BSYNC B1 ;  /* 0x0000000000017941 */ /* 0x000fea0003800000 */
.L_x_439:
        /* <DEDUP_REMOVED lines=13> */
.L_x_442:
[----:B------:R-:W-:Y:S05]  /*203f0*/  BSYNC B1 ;  /* 0x0000000000017941 */ /* 0x000fea0003800000 */
.L_x_441:
        /* <DEDUP_REMOVED lines=13> */
.L_x_444:
[----:B------:R-:W-:Y:S05]  /*204d0*/  BSYNC B1 ;  /* 0x0000000000017941 */ /* 0x000fea0003800000 */
.L_x_443:
        /* <DEDUP_REMOVED lines=13> */
.L_x_446:
[----:B------:R-:W-:Y:S05]  /*205b0*/  BSYNC B1 ;  /* 0x0000000000017941 */ /* 0x000fea0003800000 */
.L_x_445:
        /* <DEDUP_REMOVED lines=13> */
.L_x_448:
[----:B------:R-:W-:Y:S05]  /*20690*/  BSYNC B1 ;  /* 0x0000000000017941 */ /* 0x000fea0003800000 */
.L_x_447:
        /* <DEDUP_REMOVED lines=13> */
.L_x_450:
[----:B------:R-:W-:Y:S05]  /*20770*/  BSYNC B1 ;  /* 0x0000000000017941 */ /* 0x000fea0003800000 */
.L_x_449:
        /* <DEDUP_REMOVED lines=13> */
.L_x_452:
[----:B------:R-:W-:Y:S05]  /*20850*/  BSYNC B1 ;  /* 0x0000000000017941 */ /* 0x000fea0003800000 */
.L_x_451:
        /* <DEDUP_REMOVED lines=13> */
.L_x_454:
[----:B------:R-:W-:Y:S05]  /*20930*/  BSYNC B1 ;  /* 0x0000000000017941 */ /* 0x000fea0003800000 */
.L_x_453:
        /* <DEDUP_REMOVED lines=13> */
.L_x_456:
[----:B------:R-:W-:Y:S05]  /*20a10*/  BSYNC B1 ;  /* 0x0000000000017941 */ /* 0x000fea0003800000 */
.L_x_455:
        /* <DEDUP_REMOVED lines=13> */
.L_x_458:
[----:B------:R-:W-:Y:S05]  /*20af0*/  BSYNC B1 ;  /* 0x0000000000017941 */ /* 0x000fea0003800000 */
.L_x_457:
        /* <DEDUP_REMOVED lines=13> */
.L_x_460:
[----:B------:R-:W-:Y:S05]  /*20bd0*/  BSYNC B1 ;  /* 0x0000000000017941 */ /* 0x000fea0003800000 */
.L_x_459:
        /* <DEDUP_REMOVED lines=13> */
.L_x_462:
[----:B------:R-:W-:Y:S05]  /*20cb0*/  BSYNC B1 ;  /* 0x0000000000017941 */ /* 0x000fea0003800000 */
.L_x_461:
        /* <DEDUP_REMOVED lines=13> */
.L_x_464:
[----:B------:R-:W-:Y:S05]  /*20d90*/  BSYNC B1 ;  /* 0x0000000000017941 */ /* 0x000fea0003800000 */
.L_x_463:
        /* <DEDUP_REMOVED lines=13> */
.L_x_466:
[----:B------:R-:W-:Y:S05]  /*20e70*/  BSYNC B1 ;  /* 0x0000000000017941 */ /* 0x000fea0003800000 */
.L_x_465:
        /* <DEDUP_REMOVED lines=13> */
.L_x_468:
[----:B------:R-:W-:Y:S05]  /*20f50*/  BSYNC B1 ;  /* 0x0000000000017941 */ /* 0x000fea0003800000 */
.L_x_467:
        /* <DEDUP_REMOVED lines=13> */
.L_x_470:
[----:B------:R-:W-:Y:S05]  /*21030*/  BSYNC B1 ;  /* 0x0000000000017941 */ /* 0x000fea0003800000 */
.L_x_469:
        /* <DEDUP_REMOVED lines=13> */
.L_x_472:
[----:B------:R-:W-:Y:S05]  /*21110*/  BSYNC B1 ;  /* 0x0000000000017941 */ /* 0x000fea0003800000 */
.L_x_471:
        /* <DEDUP_REMOVED lines=13> */
.L_x_474:
[----:B------:R-:W-:Y:S05]  /*211f0*/  BSYNC B1 ;  /* 0x0000000000017941 */ /* 0x000fea0003800000 */
.L_x_473:
        /* <DEDUP_REMOVED lines=13> */
.L_x_476:
[----:B------:R-:W-:Y:S05]  /*212d0*/  BSYNC B1 ;  /* 0x0000000000017941 */ /* 0x000fea0003800000 */
.L_x_475:
        /* <DEDUP_REMOVED lines=13> */
.L_x_478:
[----:B------:R-:W-:Y:S05]  /*213b0*/  BSYNC B1 ;  /* 0x0000000000017941 */ /* 0x000fea0003800000 */
.L_x_477:
        /* <DEDUP_REMOVED lines=13> */
.L_x_480:
[----:B------:R-:W-:Y:S05]  /*21490*/  BSYNC B1 ;  /* 0x0000000000017941 */ /* 0x000fea0003800000 */
.L_x_479:
        /* <DEDUP_REMOVED lines=13> */
.L_x_482:
[----:B------:R-:W-:Y:S05]  /*21570*/  BSYNC B1 ;  /* 0x0000000000017941 */ /* 0x000fea0003800000 */
.L_x_481:
        /* <DEDUP_REMOVED lines=13> */
.L_x_484:
[----:B------:R-:W-:Y:S05]  /*21650*/  BSYNC B1 ;  /* 0x0000000000017941 */ /* 0x000fea0003800000 */
.L_x_483:
        /* <DEDUP_REMOVED lines=13> */
.L_x_486:
[----:B------:R-:W-:Y:S05]  /*21730*/  BSYNC B1 ;  /* 0x0000000000017941 */ /* 0x000fea0003800000 */
.L_x_485:
        /* <DEDUP_REMOVED lines=13> */
.L_x_488:
[----:B------:R-:W-:Y:S05]  /*21810*/  BSYNC B1 ;  /* 0x0000000000017941 */ /* 0x000fea0003800000 */
.L_x_487:
        /* <DEDUP_REMOVED lines=13> */
.L_x_490:
[----:B------:R-:W-:Y:S05]  /*218f0*/  BSYNC B1 ;  /* 0x0000000000017941 */ /* 0x000fea0003800000 */
.L_x_489:
        /* <DEDUP_REMOVED lines=13> */
.L_x_492:
[----:B------:R-:W-:Y:S05]  /*219d0*/  BSYNC B1 ;  /* 0x0000000000017941 */ /* 0x000fea0003800000 */
.L_x_491:
        /* <DEDUP_REMOVED lines=13> */
.L_x_494:
[----:B------:R-:W-:Y:S05]  /*21ab0*/  BSYNC B1 ;  /* 0x0000000000017941 */ /* 0x000fea0003800000 */
.L_x_493:
        /* <DEDUP_REMOVED lines=13> */
.L_x_496:
[----:B------:R-:W-:Y:S05]  /*21b90*/  BSYNC B1 ;  /* 0x0000000000017941 */ /* 0x000fea0003800000 */
.L_x_495:
        /* <DEDUP_REMOVED lines=13> */
.L_x_498:
[----:B------:R-:W-:Y:S05]  /*21c70*/  BSYNC B1 ;  /* 0x0000000000017941 */ /* 0x000fea0003800000 */
.L_x_497:
        /* <DEDUP_REMOVED lines=13> */
.L_x_500:
[----:B------:R-:W-:Y:S05]  /*21d50*/  BSYNC B1 ;  /* 0x0000000000017941 */ /* 0x000fea0003800000 */
.L_x_499:
        /* <DEDUP_REMOVED lines=13> */
.L_x_502:
[----:B------:R-:W-:Y:S05]  /*21e30*/  BSYNC B1 ;  /* 0x0000000000017941 */ /* 0x000fea0003800000 */
.L_x_501:
        /* <DEDUP_REMOVED lines=13> */
.L_x_504:
[----:B------:R-:W-:Y:S05]  /*21f10*/  BSYNC B1 ;  /* 0x0000000000017941 */ /* 0x000fea0003800000 */
.L_x_503:
        /* <DEDUP_REMOVED lines=13> */
.L_x_506:
[----:B------:R-:W-:Y:S05]  /*21ff0*/  BSYNC B1 ;  /* 0x0000000000017941 */ /* 0x000fea0003800000 */
.L_x_505:
        /* <DEDUP_REMOVED lines=13> */
.L_x_508:
[----:B------:R-:W-:Y:S05]  /*220d0*/  BSYNC B1 ;  /* 0x0000000000017941 */ /* 0x000fea0003800000 */
.L_x_507:
        /* <DEDUP_REMOVED lines=13> */
.L_x_510:
[----:B------:R-:W-:Y:S05]  /*221b0*/  BSYNC B1 ;  /* 0x0000000000017941 */ /* 0x000fea0003800000 */
.L_x_509:
        /* <DEDUP_REMOVED lines=13> */
.L_x_512:
[----:B------:R-:W-:Y:S05]  /*22290*/  BSYNC B1 ;  /* 0x0000000000017941 */ /* 0x000fea0003800000 */
.L_x_511:
        /* <DEDUP_REMOVED lines=13> */
.L_x_514:
[----:B------:R-:W-:Y:S05]  /*22370*/  BSYNC B1 ;  /* 0x0000000000017941 */ /* 0x000fea0003800000 */
.L_x_513:
        /* <DEDUP_REMOVED lines=13> */
.L_x_516:
[----:B------:R-:W-:Y:S05]  /*22450*/  BSYNC B1 ;  /* 0x0000000000017941 */ /* 0x000fea0003800000 */
.L_x_515:
        /* <DEDUP_REMOVED lines=13> */
.L_x_518:
[----:B------:R-:W-:Y:S05]  /*22530*/  BSYNC B1 ;  /* 0x0000000000017941 */ /* 0x000fea0003800000 */
.L_x_517:
        /* <DEDUP_REMOVED lines=13> */
.L_x_520:
[----:B------:R-:W-:Y:S05]  /*22610*/  BSYNC B1 ;  /* 0x0000000000017941 */ /* 0x000fea0003800000 */
.L_x_519:
        /* <DEDUP_REMOVED lines=13> */
.L_x_522:
[----:B------:R-:W-:Y:S05]  /*226f0*/  BSYNC B1 ;  /* 0x0000000000017941 */ /* 0x000fea0003800000 */
.L_x_521:
        /* <DEDUP_REMOVED lines=13> */
.L_x_524:
[----:B------:R-:W-:Y:S05]  /*227d0*/  BSYNC B1 ;  /* 0x0000000000017941 */ /* 0x000fea0003800000 */
.L_x_523:
        /* <DEDUP_REMOVED lines=13> */
.L_x_526:
[----:B------:R-:W-:Y:S05]  /*228b0*/  BSYNC B1 ;  /* 0x0000000000017941 */ /* 0x000fea0003800000 */
.L_x_525:
        /* <DEDUP_REMOVED lines=13> */
.L_x_528:
[----:B------:R-:W-:Y:S05]  /*22990*/  BSYNC B1 ;  /* 0x0000000000017941 */ /* 0x000fea0003800000 */
.L_x_527:
        /* <DEDUP_REMOVED lines=13> */
.L_x_530:
[----:B------:R-:W-:Y:S05]  /*22a70*/  BSYNC B1 ;  /* 0x0000000000017941 */ /* 0x000fea0003800000 */
.L_x_529:
        /* <DEDUP_REMOVED lines=13> */
.L_x_532:
[----:B------:R-:W-:Y:S05]  /*22b50*/  BSYNC B1 ;  /* 0x0000000000017941 */ /* 0x000fea0003800000 */
.L_x_531:
        /* <DEDUP_REMOVED lines=13> */
.L_x_534:
[----:B------:R-:W-:Y:S05]  /*22c30*/  BSYNC B1 ;  /* 0x0000000000017941 */ /* 0x000fea0003800000 */
.L_x_533:
        /* <DEDUP_REMOVED lines=13> */
.L_x_536:
[----:B------:R-:W-:Y:S05]  /*22d10*/  BSYNC B1 ;  /* 0x0000000000017941 */ /* 0x000fea0003800000 */
.L_x_535:
        /* <DEDUP_REMOVED lines=13> */
.L_x_538:
[----:B------:R-:W-:Y:S05]  /*22df0*/  BSYNC B1 ;  /* 0x0000000000017941 */ /* 0x000fea0003800000 */
.L_x_537:
        /* <DEDUP_REMOVED lines=13> */
.L_x_540:
[----:B------:R-:W-:Y:S05]  /*22ed0*/  BSYNC B1 ;  /* 0x0000000000017941 */ /* 0x000fea0003800000 */
.L_x_539:
[----:B--234-:R-:W2:Y:S01]  /*22ee0*/  LDL.LU R3, [R1+0x444] ;  /* 0x0004440001037983 */ /* 0x01cea20000300800 */
[----:B-----5:R-:W-:Y:S01]  /*22ef0*/  LOP3.LUT R6, R6, 0xff, RZ, 0xc0, !PT ;  /* 0x000000ff06067812 */ /* 0x020fe200078ec0ff */
[----:B------:R-:W-:Y:S01]  /*22f00*/  BSSY B1, `(.L_x_541) ;  /* 0x000000b000017945 */ /* 0x000fe20003800000 */
[----:B------:R-:W-:Y:S02]  /*22f10*/  ISETP.LT.OR P2, PT, R0, 0xf9, !P1 ;  /* 0x000000f90000780c */ /* 0x000fe40004f41670 */
[----:B------:R-:W-:Y:S02]  /*22f20*/  F2FP.F16.E4M3.UNPACK_B R6, R6 ;  /* 0x00000006ff06723e */ /* 0x000fe400020006ff */
[----:B------:R-:W-:-:S03]  /*22f30*/  PRMT R2, RZ, 0x7610, R2 ;  /* 0x00007610ff027816 */ /* 0x000fc60000000002 */
[----:B------:R-:W-:-:S05]  /*22f40*/  HADD2.F32 R6, -RZ, R6.H0_H0 ;  /* 0x20000006ff067230 */ /* 0x000fca0000004100 */
[----:B------:R-:W-:-:S04]  /*22f50*/  FMUL R6, R6, UR21 ;  /* 0x0000001506067c20 */ /* 0x000fc80008400000 */
[----:B--2---:R-:W-:-:S05]  /*22f60*/  FFMA R6, R3, UR20, R6 ;  /* 0x0000001403067c23 */ /* 0x004fca0008000006 */
[----:B------:R-:W-:-:S05]  /*22f70*/  F2FP.SATFINITE.E4M3.F32.PACK_AB_MERGE_C R3, RZ, R6, RZ ;  /* 0x00000006ff03723e */ /* 0x000fca00048070ff */
[----:B------:R2:W-:Y:S01]  /*22f80*/  @!P0 STG.E.U8 desc[UR14][R30.64+0xf9], R3 ;  /* 0x0000f9031e008986 */ /* 0x0005e2000c10110e */
[----:B------:R-:W-:Y:S05]  /*22f90*/  @P2 BRA `(.L_x_542) ;  /* 0x0000000000042947 */ /* 0x000fea0003800000 */
[----:B------:R3:W5:Y:S02]  /*22fa0*/  LDG.E.U8 R2, desc[UR14][R4.64+0xf8] ;  /* 0x0000f80e04027981 */ /* 0x000764000c1e1100 */
.L_x_542:
[----:B------:R-:W-:Y:S05]  /*22fb0*/  BSYNC B1 ;  /* 0x0000000000017941 */ /* 0x000fea0003800000 */
.L_x_541:
[----:B--2---:R-:W2:Y:S01]  /*22fc0*/  LDL.LU R3, [R1+0x448] ;  /* 0x0004480001037983 */ /* 0x004ea20000300800 */
        /* <DEDUP_REMOVED lines=12> */
.L_x_544:
[----:B------:R-:W-:Y:S05]  /*23090*/  BSYNC B1 ;  /* 0x0000000000017941 */ /* 0x000fea0003800000 */
.L_x_543:
[----:B------:R-:W-:Y:S05]  /*230a0*/  @P1 BRA `(.L_x_545) ;  /* 0x0000004800841947 */ /* 0x000fea0003800000 */
[----:B------:R-:W2:Y:S01]  /*230b0*/  LDL.LU R2, [R1+0x44c] ;  /* 0x00044c0001027983 */ /* 0x000ea20000300800 */
[----:B-----5:R-:W-:-:S04]  /*230c0*/  LOP3.LUT R0, R0, 0xff, RZ, 0xc0, !PT ;  /* 0x000000ff00007812 */ /* 0x020fc800078ec0ff */
[----:B------:R-:W-:-:S05]  /*230d0*/  F2FP.F16.E4M3.UNPACK_B R0, R0 ;  /* 0x00000000ff00723e */ /* 0x000fca00020006ff */
[----:B------:R-:W-:-:S05]  /*230e0*/  HADD2.F32 R0, -RZ, R0.H0_H0 ;  /* 0x20000000ff007230 */ /* 0x000fca0000004100 */
[----:B------:R-:W-:-:S04]  /*230f0*/  FMUL R0, R0, UR21 ;  /* 0x0000001500007c20 */ /* 0x000fc80008400000 */
[----:B--2---:R-:W-:-:S05]  /*23100*/  FFMA R0, R2, UR20, R0 ;  /* 0x0000001402007c23 */ /* 0x004fca0008000000 */
[----:B------:R-:W-:-:S05]  /*23110*/  F2FP.SATFINITE.E4M3.F32.PACK_AB_MERGE_C R3, RZ, R0, RZ ;  /* 0x00000000ff03723e */ /* 0x000fca00048070ff */
[----:B------:R2:W-:Y:S01]  /*23120*/  STG.E.U8 desc[UR14][R28.64+0xf9], R3 ;  /* 0x0000f9031c007986 */ /* 0x0005e2000c10110e */
[----:B------:R-:W-:Y:S05]  /*23130*/  BRA `(.L_x_545) ;  /* 0x0000004800607947 */ /* 0x000fea0003800000 */
.L_x_32:
[----:B------:R-:W-:Y:S01]  /*23140*/  ISETP.GE.AND P3, PT, R34, 0x1, PT ;  /* 0x000000012200780c */ /* 0x000fe20003f66270 */
[----:B-----5:R-:W-:Y:S01]  /*23150*/  FMUL R2, R2, UR20 ;  /* 0x0000001402027c20 */ /* 0x020fe20008400000 */
[----:B------:R-:W3:Y:S02]  /*23160*/  LDL.LU R40, [R1+0x200] ;  /* 0x0002000001287983 */ /* 0x000ee40000300800 */
[----:B------:R-:W-:Y:S02]  /*23170*/  ISETP.LT.OR P0, PT, R0, 0x1, !P3 ;  /* 0x000000010000780c */ /* 0x000fe40005f01670 */
[----:B------:R-:W-:Y:S01]  /*23180*/  F2FP.SATFINITE.E4M3.F32.PACK_AB_MERGE_C R2, RZ, R2, RZ ;  /* 0x00000002ff02723e */ /* 0x000fe200048070ff */
[----:B------:R-:W-:Y:S01]  /*23190*/  FMUL R3, R3, UR20 ;  /* 0x0000001403037c20 */ /* 0x000fe20008400000 */
[----:B------:R-:W-:Y:S01]  /*231a0*/  ISETP.GE.AND P2, PT, R34, 0x9, PT ;  /* 0x000000092200780c */ /* 0x000fe20003f46270 */
[----:B------:R-:W-:Y:S01]  /*231b0*/  FMUL R4, R4, UR20 ;  /* 0x0000001404047c20 */ /* 0x000fe20008400000 */
[----:B------:R-:W-:Y:S01]  /*231c0*/  FMUL R5, R5, UR20 ;  /* 0x0000001405057c20 */ /* 0x000fe20008400000 */
[----:B------:R-:W-:Y:S01]  /*231d0*/  ISETP.LT.OR P1, PT, R0, 0x9, !P3 ;  /* 0x000000090000780c */ /* 0x000fe20005f21670 */
[----:B------:R-:W-:Y:S01]  /*231e0*/  FMUL R6, R6, UR20 ;  /* 0x0000001406067c20 */ /* 0x000fe20008400000 */
[----:B------:R-:W-:Y:S01]  /*231f0*/  FMUL R7, R7, UR20 ;  /* 0x0000001407077c20 */ /* 0x000fe20008400000 */
[----:B------:R-:W-:Y:S01]  /*23200*/  FMUL R8, R8, UR20 ;  /* 0x0000001408087c20 */ /* 0x000fe20008400000 */
[----:B------:R-:W-:Y:S01]  /*23210*/  FMUL R9, R9, UR20 ;  /* 0x0000001409097c20 */ /* 0x000fe20008400000 */
[----:B------:R-:W-:Y:S01]  /*23220*/  FMUL R10, R10, UR20 ;  /* 0x000000140a0a7c20 */ /* 0x000fe20008400000 */
[----:B------:R-:W-:Y:S01]  /*23230*/  @!P0 STG.E.U8 desc[UR14][R24.64], R2 ;  /* 0x0000000218008986 */ /* 0x000fe2000c10110e */
[----:B------:R-:W-:-:S02]  /*23240*/  ISETP.LT.OR P0, PT, R0, 0x2, !P3 ;  /* 0x000000020000780c */ /* 0x000fc40005f01670 */
[----:B------:R-:W-:Y:S01]  /*23250*/  F2FP.SATFINITE.E4M3.F32.PACK_AB_MERGE_C R3, RZ, R3, RZ ;  /* 0x00000003ff03723e */ /* 0x000fe200048070ff */
[----:B------:R-:W-:Y:S01]  /*23260*/  FMUL R11, R11, UR20 ;  /* 0x000000140b0b7c20 */ /* 0x000fe20008400000 */
[----:B------:R-:W-:Y:S01]  /*23270*/  F2FP.SATFINITE.E4M3.F32.PACK_AB_MERGE_C R4, RZ, R4, RZ ;  /* 0x00000004ff04723e */ /* 0x000fe200048070ff */
[----:B------:R-:W-:Y:S01]  /*23280*/  FMUL R12, R12, UR20 ;  /* 0x000000140c0c7c20 */ /* 0x000fe20008400000 */
[----:B------:R-:W-:Y:S01]  /*23290*/  FMUL R13, R13, UR20 ;  /* 0x000000140d0d7c20 */ /* 0x000fe20008400000 */
[----:B------:R-:W-:Y:S01]  /*232a0*/  FMUL R14, R14, UR20 ;  /* 0x000000140e0e7c20 */ /* 0x000fe20008400000 */
[----:B------:R-:W-:Y:S01]  /*232b0*/  FMUL R15, R15, UR20 ;  /* 0x000000140f0f7c20 */ /* 0x000fe20008400000 */
[----:B------:R-:W-:Y:S01]  /*232c0*/  FMUL R16, R16, UR20 ;  /* 0x0000001410107c20 */ /* 0x000fe20008400000 */
[----:B------:R-:W-:Y:S01]  /*232d0*/  FMUL R17, R17, UR20 ;  /* 0x0000001411117c20 */ /* 0x000fe20008400000 */
[----:B------:R-:W-:Y:S01]  /*232e0*/  FMUL R18, R18, UR20 ;  /* 0x0000001412127c20 */ /* 0x000fe20008400000 */
[----:B------:R-:W-:Y:S01]  /*232f0*/  FMUL R19, R19, UR20 ;  /* 0x0000001413137c20 */ /* 0x000fe20008400000 */
[----:B------:R0:W-:Y:S01]  /*23300*/  @!P0 STG.E.U8 desc[UR14][R24.64+0x1], R3 ;  /* 0x0000010318008986 */ /* 0x0001e2000c10110e */
[----:B------:R-:W-:-:S02]  /*23310*/  ISETP.LT.OR P0, PT, R0, 0x1, !P2 ;  /* 0x000000010000780c */ /* 0x000fc40005701670 */
[----:B------:R-:W-:Y:S01]  /*23320*/  F2FP.SATFINITE.E4M3.F32.PACK_AB_MERGE_C R5, RZ, R5, RZ ;  /* 0x00000005ff05723e */ /* 0x000fe200048070ff */
[----:B------:R-:W-:Y:S01]  /*23330*/  FMUL R20, R20, UR20 ;  /* 0x0000001414147c20 */ /* 0x000fe20008400000 */
[----:B------:R-:W4:Y:S01]  /*23340*/  LDL.LU R39, [R1+0x204] ;  /* 0x0002040001277983 */ /* 0x000f220000300800 */
[----:B------:R-:W-:Y:S02]  /*23350*/  F2FP.SATFINITE.E4M3.F32.PACK_AB_MERGE_C R6, RZ, R6, RZ ;  /* 0x00000006ff06723e */ /* 0x000fe400048070ff */
[----:B------:R-:W-:Y:S01]  /*23360*/  F2FP.SATFINITE.E4M3.F32.PACK_AB_MERGE_C R7, RZ, R7, RZ ;  /* 0x00000007ff07723e */ /* 0x000fe200048070ff */
[----:B------:R-:W-:Y:S01]  /*23370*/  FMUL R21, R21, UR20 ;  /* 0x0000001415157c20 */ /* 0x000fe20008400000 */
[C---:B------:R-:W-:Y:S01]  /*23380*/  ISETP.LT.OR P5, PT, R0.reuse, 0xa, !P2 ;  /* 0x0000000a0000780c */ /* 0x040fe200057a1670 */
[----:B------:R-:W2:Y:S04]  /*23390*/  LDL.LU R35, [R1+0x208] ;  /* 0x0002080001237983 */ /* 0x000ea80000300800 */
[----:B------:R-:W-:Y:S01]  /*233a0*/  @!P0 STG.E.U8 desc[UR14][R26.64], R4 ;  /* 0x000000041a008986 */ /* 0x000fe2000c10110e */
[----:B------:R-:W-:-:S02]  /*233b0*/  ISETP.LT.OR P0, PT, R0, 0x2, !P2 ;  /* 0x000000020000780c */ /* 0x000fc40005701670 */
[----:B------:R-:W-:Y:S01]  /*233c0*/  F2FP.SATFINITE.E4M3.F32.PACK_AB_MERGE_C R8, RZ, R8, RZ ;  /* 0x00000008ff08723e */ /* 0x000fe200048070ff */
[----:B------:R-:W-:Y:S01]  /*233d0*/  FMUL R22, R22, UR20 ;  /* 0x0000001416167c20 */ /* 0x000fe20008400000 */
[----:B------:R-:W-:Y:S01]  /*233e0*/  F2FP.SATFINITE.E4M3.F32.PACK_AB_MERGE_C R9, RZ, R9, RZ ;  /* 0x00000009ff09723e */ /* 0x000fe200048070ff */
[----:B------:R-:W4:Y:S08]  /*233f0*/  LDL.LU R33, [R1+0x20c] ;  /* 0x00020c0001217983 */ /* 0x000f300000300800 */
[----:B------:R1:W-:Y:S01]  /*23400*/  @!P0 STG.E.U8 desc[UR14][R26.64+0x1], R5 ;  /* 0x000001051a008986 */ /* 0x0003e2000c10110e */
[----:B------:R-:W-:-:S03]  /*23410*/  ISETP.LT.OR P0, PT, R0, 0xa, !P3 ;  /* 0x0000000a0000780c */ /* 0x000fc60005f01670 */
[----:B------:R-:W-:Y:S01]  /*23420*/  @!P1 STG.E.U8 desc[UR14][R24.64+0x8], R6 ;  /* 0x0000080618009986 */ /* 0x000fe2000c10110e */
[C---:B------:R-:W-:Y:S02]  /*23430*/  ISETP.LT.OR P1, PT, R0.reuse, 0x9, !P2 ;  /* 0x000000090000780c */ /* 0x040fe40005721670 */
[----:B------:R-:W-:Y:S01]  /*23440*/  F2FP.SATFINITE.E4M3.F32.PACK_AB_MERGE_C R10, RZ, R10, RZ ;  /* 0x0000000aff0a723e */ /* 0x000fe200048070ff */
[----:B------:R-:W4:Y:S01]  /*23450*/  LDL.LU R32, [R1+0x210] ;  /* 0x0002100001207983 */ /* 0x000f220000300800 */
[----:B------:R-:W-:Y:S02]  /*23460*/  F2FP.SATFINITE.E4M3.F32.PACK_AB_MERGE_C R11, RZ, R11, RZ ;  /* 0x0000000bff0b723e */ /* 0x000fe400048070ff */
[----:B------:R-:W-:Y:S01]  /*23470*/  F2FP.SATFINITE.E4M3.F32.PACK_AB_MERGE_C R12, RZ, R12, RZ ;  /* 0x0000000cff0c723e */ /* 0x000fe200048070ff */
[----:B------:R-:W-:Y:S01]  /*23480*/  FMUL R23, R23, UR20 ;  /* 0x0000001417177c20 */ /* 0x000fe20008400000 */
[----:B------:R-:W-:Y:S01]  /*23490*/  F2FP.SATFINITE.E4M3.F32.PACK_AB_MERGE_C R13, RZ, R13, RZ ;  /* 0x0000000dff0d723e */ /* 0x000fe200048070ff */
[----:B------:R-:W-:Y:S01]  /*234a0*/  @!P0 STG.E.U8 desc[UR14][R24.64+0x9], R7 ;  /* 0x0000090718008986 */ /* 0x000fe2000c10110e */
[----:B------:R-:W-:-:S03]  /*234b0*/  ISETP.LT.OR P0, PT, R0, 0x11, !P3 ;  /* 0x000000110000780c */ /* 0x000fc60005f01670 */
[----:B------:R-:W-:Y:S01]  /*234c0*/  @!P1 STG.E.U8 desc[UR14][R26.64+0x8], R8 ;  /* 0x000008081a009986 */ /* 0x000fe2000c10110e */
[----:B------:R-:W-:-:S03]  /*234d0*/  ISETP.LT.OR P1, PT, R0, 0x12, !P3 ;  /* 0x000000120000780c */ /* 0x000fc60005f21670 */
[----:B------:R-:W-:Y:S01]  /*234e0*/  @!P5 STG.E.U8 desc[UR14][R26.64+0x9], R9 ;  /* 0x000009091a00d986 */ /* 0x000fe2000c10110e */
[----:B------:R-:W-:Y:S02]  /*234f0*/  ISETP.LT.OR P5, PT, R0, 0x11, !P2 ;  /* 0x000000110000780c */ /* 0x000fe400057a1670 */
        /* <DEDUP_REMOVED lines=8> */
[C---:B------:R-:W-:Y:S02]  /*23580*/  ISETP.LT.OR P5, PT, R0.reuse, 0x1a, !P3 ;  /* 0x0000001a0000780c */ /* 0x040fe40005fa1670 */
        /* <DEDUP_REMOVED lines=22> */
[C---:B------:R-:W-:Y:S02]  /*236f0*/  ISETP.LT.OR P0, PT, R0.reuse, 0x29, !P3 ;  /* 0x000000290000780c */ /* 0x040fe40005f01670 */
[----:B------:R-:W-:Y:S01]  /*23700*/  F2FP.SATFINITE.E4M3.F32.PACK_AB_MERGE_C R22, RZ, R22, RZ ;  /* 0x00000016ff16723e */ /* 0x000fe200048070ff */
[----:B------:R-:W-:Y:S01]  /*23710*/  @!P1 STG.E.U8 desc[UR14][R26.64+0x20], R20 ;  /* 0x000020141a009986 */ /* 0x000fe2000c10110e */
[----:B------:R-:W-:-:S02]  /*23720*/  ISETP.LT.OR P1, PT, R0, 0x2a, !P3 ;  /* 0x0000002a0000780c */ /* 0x000fc40005f21670 */
[C---:B------:R-:W-:Y:S01]  /*23730*/  ISETP.LT.OR P6, PT, R0.reuse, 0x2a, !P2 ;  /* 0x0000002a0000780c */ /* 0x040fe200057c1670 */
[----:B------:R-:W-:Y:S01]  /*23740*/  @!P5 STG.E.U8 desc[UR14][R26.64+0x21], R21 ;  /* 0x000021151a00d986 */ /* 0x000fe2000c10110e */
[----:B------:R-:W-:Y:S01]  /*23750*/  ISETP.LT.OR P5, PT, R0, 0x29, !P2 ;  /* 0x000000290000780c */ /* 0x000fe200057a1670 */
[----:B------:R-:W-:Y:S01]  /*23760*/  FMUL R156, R156, UR20 ;  /* 0x000000149c9c7c20 */ /* 0x000fe20008400000 */
[----:B------:R-:W-:Y:S01]  /*23770*/  FMUL R157, R157, UR20 ;  /* 0x000000149d9d7c20 */ /* 0x000fe20008400000 */
[----:B------:R-:W-:Y:S01]  /*23780*/  FMUL R158, R158, UR20 ;  /* 0x000000149e9e7c20 */ /* 0x000fe20008400000 */
[----:B------:R-:W-:Y:S01]  /*23790*/  FMUL R159, R159, UR20 ;  /* 0x000000149f9f7c20 */ /* 0x000fe20008400000 */
[----:B------:R-:W-:Y:S01]  /*237a0*/  @!P0 STG.E.U8 desc[UR14][R24.64+0x28], R22 ;  /* 0x0000281618008986 */ /* 0x000fe2000c10110e */
[----:B------:R-:W-:Y:S02]  /*237b0*/  ISETP.LT.OR P0, PT, R0, 0x31, !P3 ;  /* 0x000000310000780c */ /* 0x000fe40005f01670 */
[----:B------:R-:W-:Y:S01]  /*237c0*/  F2FP.SATFINITE.E4M3.F32.PACK_AB_MERGE_C R23, RZ, R23, RZ ;  /* 0x00000017ff17723e */ /* 0x000fe200048070ff */
[----:B------:R-:W-:Y:S01]  /*237d0*/  FMUL R160, R160, UR20 ;  /* 0x00000014a0a07c20 */ /* 0x000fe20008400000 */
[----:B------:R-:W-:Y:S01]  /*237e0*/  F2FP.SATFINITE.E4M3.F32.PACK_AB_MERGE_C R152, RZ, R152, RZ ;  /* 0x00000098ff98723e */ /* 0x000fe200048070ff */
[----:B------:R-:W-:Y:S01]  /*237f0*/  FMUL R161, R161, UR20 ;  /* 0x00000014a1a17c20 */ /* 0x000fe20008400000 */
        /* <DEDUP_REMOVED lines=47> */
[----:B0-----:R-:W-:Y:S01]  /*23af0*/  F2FP.SATFINITE.E4M3.F32.PACK_AB_MERGE_C R3, RZ, R166, RZ ;  /* 0x000000a6ff03723e */ /* 0x001fe200048070ff */
[----:B------:R-:W-:Y:S01]  /*23b00*/  @!P1 STG.E.U8 desc[UR14][R24.64+0x41], R163 ;  /* 0x000041a318009986 */ /* 0x000fe2000c10110e */
[----:B------:R-:W-:-:S03]  /*23b10*/  ISETP.LT.OR P1, PT, R0, 0x4a, !P3 ;  /* 0x0000004a0000780c */ /* 0x000fc60005f21670 */
[----:B------:R-:W-:Y:S01]  /*23b20*/  @!P5 STG.E.U8 desc[UR14][R26.64+0x40], R164 ;  /* 0x000040a41a00d986 */ /* 0x000fe2000c10110e */
[----:B------:R-:W-:-:S03]  /*23b30*/  ISETP.LT.OR P5, PT, R0, 0x49, !P2 ;  /* 0x000000490000780c */ /* 0x000fc600057a1670 */
[----:B------:R-:W-:Y:S01]  /*23b40*/  @!P6 STG.E.U8 desc[UR14][R26.64+0x41], R165 ;  /* 0x000041a51a00e986 */ /* 0x000fe2000c10110e */
[----:B------:R-:W-:-:S03]  /*23b50*/  ISETP.LT.OR P6, PT, R0, 0x4a, !P2 ;  /* 0x0000004a0000780c */ /* 0x000fc600057c1670 */
[----:B------:R0:W-:Y:S01]  /*23b60*/  @!P0 STG.E.U8 desc[UR14][R24.64+0x48], R3 ;  /* 0x0000480318008986 */ /* 0x0001e2000c10110e */
[----:B------:R-:W-:Y:S02]  /*23b70*/  ISETP.LT.OR P0, PT, R0, 0x51, !P3 ;  /* 0x000000510000780c */ /* 0x000fe40005f01670 */
[----:B------:R-:W-:Y:S01]  /*23b80*/  F2FP.SATFINITE.E4M3.F32.PACK_AB_MERGE_C R167, RZ, R167, RZ ;  /* 0x000000a7ffa7723e */ /* 0x000fe200048070ff */
[----:B------:R-:W-:Y:S01]  /*23b90*/  FMUL R172, R172, UR20 ;  /* 0x00000014acac7c20 */ /* 0x000fe20008400000 */
[----:B-1----:R-:W-:Y:S01]  /*23ba0*/  F2FP.SATFINITE.E4M3.F32.PACK_AB_MERGE_C R5, RZ, R168, RZ ;  /* 0x000000a8ff05723e */ /* 0x002fe200048070ff */
[----:B------:R-:W-:Y:S01]  /*23bb0*/  FMUL R173, R173, UR20 ;  /* 0x00000014adad7c20 */ /* 0x000fe20008400000 */
[----:B------:R-:W-:Y:S01]  /*23bc0*/  F2FP.SATFINITE.E4M3.F32.PACK_AB_MERGE_C R169, RZ, R169, RZ ;  /* 0x000000a9ffa9723e */ /* 0x000fe200048070ff */
[----:B------:R-:W-:Y:S01]  /*23bd0*/  @!P1 STG.E.U8 desc[UR14][R24.64+0x49], R167 ;  /* 0x000049a718009986 */ /* 0x000fe2000c10110e */
[----:B0-----:R-:W-:-:S03]  /*23be0*/  F2FP.SATFINITE.E4M3.F32.PACK_AB_MERGE_C R3, RZ, R170, RZ ;  /* 0x000000aaff03723e */ /* 0x001fc600048070ff */
[----:B------:R0:W-:Y:S01]  /*23bf0*/  @!P5 STG.E.U8 desc[UR14][R26.64+0x48], R5 ;  /* 0x000048051a00d986 */ /* 0x0001e2000c10110e */
[C---:B------:R-:W-:Y:S02]  /*23c00*/  ISETP.LT.OR P1, PT, R0.reuse, 0x52, !P3 ;  /* 0x000000520000780c */ /* 0x040fe40005f21670 */
[C---:B------:R-:W-:Y:S01]  /*23c10*/  ISETP.LT.OR P5, PT, R0.reuse, 0x51, !P2 ;  /* 0x000000510000780c */ /* 0x040fe200057a1670 */
[----:B------:R-:W-:Y:S01]  /*23c20*/  @!P6 STG.E.U8 desc[UR14][R26.64+0x49], R169 ;  /* 0x000049a91a00e986 */ /* 0x000fe2000c10110e */
[----:B------:R-:W-:-:S03]  /*23c30*/  ISETP.LT.OR P6, PT, R0, 0x52, !P2 ;  /* 0x000000520000780c */ /* 0x000fc600057c1670 */
[----:B------:R1:W-:Y:S01]  /*23c40*/  @!P0 STG.E.U8 desc[UR14][R24.64+0x50], R3 ;  /* 0x0000500318008986 */ /* 0x0003e2000c10110e */
[----:B------:R-:W-:Y:S01]  /*23c50*/  ISETP.LT.OR P0, PT, R0, 0x59, !P3 ;  /* 0x000000590000780c */ /* 0x000fe20005f01670 */
[----:B------:R-:W-:Y:S01]  /*23c60*/  FMUL R174, R174, UR20 ;  /* 0x00000014aeae7c20 */ /* 0x000fe20008400000 */
[----:B------:R-:W-:Y:S01]  /*23c70*/  F2FP.SATFINITE.E4M3.F32.PACK_AB_MERGE_C R171, RZ, R171, RZ ;  /* 0x000000abffab723e */ /* 0x000fe200048070ff */
[----:B------:R-:W-:Y:S01]  /*23c80*/  FMUL R175, R175, UR20 ;  /* 0x00000014afaf7c20 */ /* 0x000fe20008400000 */
[----:B0-----:R-:W-:Y:S01]  /*23c90*/  F2FP.SATFINITE.E4M3.F32.PACK_AB_MERGE_C R5, RZ, R172, RZ ;  /* 0x000000acff05723e */ /* 0x001fe200048070ff */
[----:B------:R-:W-:Y:S01]  /*23ca0*/  FMUL R176, R176, UR20 ;  /* 0x00000014b0b07c20 */ /* 0x000fe20008400000 */
[----:B------:R-:W-:Y:S01]  /*23cb0*/  F2FP.SATFINITE.E4M3.F32.PACK_AB_MERGE_C R173, RZ, R173, RZ ;  /* 0x000000adffad723e */ /* 0x000fe200048070ff */
[----:B------:R-:W-:Y:S01]  /*23cc0*/  @!P1 STG.E.U8 desc[UR14][R24.64+0x51], R171 ;  /* 0x000051ab18009986 */ /* 0x000fe2000c10110e */
[----:B-1----:R-:W-:-:S03]  /*23cd0*/  F2FP.SATFINITE.E4M3.F32.PACK_AB_MERGE_C R3, RZ, R174, RZ ;  /* 0x000000aeff03723e */ /* 0x002fc600048070ff */
        /* <DEDUP_REMOVED lines=220> */
[----:B------:R-:W4:Y:S01]  /*24aa0*/  LDL.LU R38, [R1+0x214] ;  /* 0x0002140001267983 */ /* 0x000f220000300800 */
[----:B------:R-:W-:Y:S02]  /*24ab0*/  F2FP.SATFINITE.E4M3.F32.PACK_AB_MERGE_C R229, RZ, R229, RZ ;  /* 0x000000e5ffe5723e */ /* 0x000fe400048070ff */
[----:B-1----:R-:W-:Y:S01]  /*24ac0*/  F2FP.SATFINITE.E4M3.F32.PACK_AB_MERGE_C R3, RZ, R230, RZ ;  /* 0x000000e6ff03723e */ /* 0x002fe200048070ff */
[----:B------:R-:W-:Y:S01]  /*24ad0*/  @!P1 STG.E.U8 desc[UR14][R24.64+0xc1], R227 ;  /* 0x0000c1e318009986 */ /* 0x000fe2000c10110e */
[----:B------:R-:W-:-:S03]  /*24ae0*/  ISETP.LT.OR P1, PT, R0, 0xca, !P3 ;  /* 0x000000ca0000780c */ /* 0x000fc60005f21670 */
[----:B------:R0:W-:Y:S01]  /*24af0*/  @!P5 STG.E.U8 desc[UR14][R26.64+0xc0], R5 ;  /* 0x0000c0051a00d986 */ /* 0x0001e2000c10110e */
[----:B------:R-:W-:-:S03]  /*24b00*/  ISETP.LT.OR P5, PT, R0, 0xc9, !P2 ;  /* 0x000000c90000780c */ /* 0x000fc600057a1670 */
[----:B------:R-:W-:Y:S01]  /*24b10*/  @!P6 STG.E.U8 desc[UR14][R26.64+0xc1], R229 ;  /* 0x0000c1e51a00e986 */ /* 0x000fe2000c10110e */
[----:B------:R-:W-:-:S03]  /*24b20*/  ISETP.LT.OR P6, PT, R0, 0xca, !P2 ;  /* 0x000000ca0000780c */ /* 0x000fc600057c1670 */
[----:B------:R4:W-:Y:S01]  /*24b30*/  @!P0 STG.E.U8 desc[UR14][R24.64+0xc8], R3 ;  /* 0x0000c80318008986 */ /* 0x0009e2000c10110e */
[----:B------:R-:W-:Y:S01]  /*24b40*/  ISETP.LT.OR P0, PT, R0, 0xd1, !P3 ;  /* 0x000000d10000780c */ /* 0x000fe20005f01670 */
[----:B------:R-:W-:Y:S01]  /*24b50*/  FMUL R232, R232, UR20 ;  /* 0x00000014e8e87c20 */ /* 0x000fe20008400000 */
[----:B------:R-:W-:Y:S01]  /*24b60*/  FMUL R233, R233, UR20 ;  /* 0x00000014e9e97c20 */ /* 0x000fe20008400000 */
[----:B------:R-:W4:Y:S01]  /*24b70*/  LDL.LU R37, [R1+0x218] ;  /* 0x0002180001257983 */ /* 0x000f220000300800 */
[----:B------:R-:W-:Y:S01]  /*24b80*/  FMUL R234, R234, UR20 ;  /* 0x00000014eaea7c20 */ /* 0x000fe20008400000 */
[----:B------:R-:W-:Y:S02]  /*24b90*/  F2FP.SATFINITE.E4M3.F32.PACK_AB_MERGE_C R231, RZ, R231, RZ ;  /* 0x000000e7ffe7723e */ /* 0x000fe400048070ff */
[----:B------:R-:W4:Y:S01]  /*24ba0*/  LDL.LU R36, [R1+0x21c] ;  /* 0x00021c0001247983 */ /* 0x000f220000300800 */
[----:B0-----:R-:W-:Y:S01]  /*24bb0*/  F2FP.SATFINITE.E4M3.F32.PACK_AB_MERGE_C R5, RZ, R232, RZ ;  /* 0x000000e8ff05723e */ /* 0x001fe200048070ff */
[----:B---3--:R-:W-:Y:S01]  /*24bc0*/  FMUL R2, R40, UR20 ;  /* 0x0000001428027c20 */ /* 0x008fe20008400000 */
[----:B------:R-:W-:Y:S01]  /*24bd0*/  F2FP.SATFINITE.E4M3.F32.PACK_AB_MERGE_C R233, RZ, R233, RZ ;  /* 0x000000e9ffe9723e */ /* 0x000fe200048070ff */
[----:B--2---:R-:W-:Y:S01]  /*24be0*/  FMUL R4, R35, UR20 ;  /* 0x0000001423047c20 */ /* 0x004fe20008400000 */
[----:B------:R-:W-:Y:S01]  /*24bf0*/  F2FP.SATFINITE.E4M3.F32.PACK_AB_MERGE_C R7, RZ, R234, RZ ;  /* 0x000000eaff07723e */ /* 0x000fe200048070ff */
[----:B------:R-:W2:Y:S01]  /*24c00*/  LDL.LU R35, [R1+0x220] ;  /* 0x0002200001237983 */ /* 0x000ea20000300800 */
[----:B------:R-:W-:Y:S01]  /*24c10*/  FMUL R235, R235, UR20 ;  /* 0x00000014ebeb7c20 */ /* 0x000fe20008400000 */
[----:B------:R-:W-:Y:S01]  /*24c20*/  FMUL R236, R236, UR20 ;  /* 0x00000014ecec7c20 */ /* 0x000fe20008400000 */
[----:B----4-:R-:W-:Y:S01]  /*24c30*/  FMUL R3, R39, UR20 ;  /* 0x0000001427037c20 */ /* 0x010fe20008400000 */
[----:B------:R-:W-:Y:S01]  /*24c40*/  @!P1 STG.E.U8 desc[UR14][R24.64+0xc9], R231 ;  /* 0x0000c9e718009986 */ /* 0x000fe2000c10110e */
[C---:B------:R-:W-:Y:S01]  /*24c50*/  ISETP.LT.OR P1, PT, R0.reuse, 0xd2, !P3 ;  /* 0x000000d20000780c */ /* 0x040fe20005f21670 */
[----:B------:R-:W-:Y:S01]  /*24c60*/  FMUL R237, R237, UR20 ;  /* 0x00000014eded7c20 */ /* 0x000fe20008400000 */
[----:B------:R-:W-:Y:S01]  /*24c70*/  F2FP.SATFINITE.E4M3.F32.PACK_AB_MERGE_C R235, RZ, R235, RZ ;  /* 0x000000ebffeb723e */ /* 0x000fe200048070ff */
[----:B------:R0:W-:Y:S01]  /*24c80*/  @!P5 STG.E.U8 desc[UR14][R26.64+0xc8], R5 ;  /* 0x0000c8051a00d986 */ /* 0x0001e2000c10110e */
[----:B------:R-:W-:-:S02]  /*24c90*/  ISETP.LT.OR P5, PT, R0, 0xd1, !P2 ;  /* 0x000000d10000780c */ /* 0x000fc400057a1670 */
[----:B------:R-:W-:Y:S01]  /*24ca0*/  F2FP.SATFINITE.E4M3.F32.PACK_AB_MERGE_C R9, RZ, R236, RZ ;  /* 0x000000ecff09723e */ /* 0x000fe200048070ff */
[----:B------:R-:W-:Y:S01]  /*24cb0*/  @!P6 STG.E.U8 desc[UR14][R26.64+0xc9], R233 ;  /* 0x0000c9e91a00e986 */ /* 0x000fe2000c10110e */
[C---:B------:R-:W-:Y:S02]  /*24cc0*/  ISETP.LT.OR P6, PT, R0.reuse, 0xd2, !P2 ;  /* 0x000000d20000780c */ /* 0x040fe400057c1670 */
[----:B------:R-:W-:Y:S01]  /*24cd0*/  F2FP.SATFINITE.E4M3.F32.PACK_AB_MERGE_C R237, RZ, R237, RZ ;  /* 0x000000edffed723e */ /* 0x000fe200048070ff */
[----:B------:R1:W-:Y:S01]  /*24ce0*/  @!P0 STG.E.U8 desc[UR14][R24.64+0xd0], R7 ;  /* 0x0000d00718008986 */ /* 0x0003e2000c10110e */
[C---:B------:R-:W-:Y:S01]  /*24cf0*/  ISETP.LT.OR P0, PT, R0.reuse, 0xd9, !P3 ;  /* 0x000000d90000780c */ /* 0x040fe20005f01670 */
[----:B0-----:R-:W-:Y:S02]  /*24d00*/  FMUL R5, R33, UR20 ;  /* 0x0000001421057c20 */ /* 0x001fe40008400000 */
[----:B------:R-:W-:Y:S01]  /*24d10*/  @!P1 STG.E.U8 desc[UR14][R24.64+0xd1], R235 ;  /* 0x0000d1eb18009986 */ /* 0x000fe2000c10110e */
[----:B------:R-:W-:-:S03]  /*24d20*/  ISETP.LT.OR P1, PT, R0, 0xda, !P3 ;  /* 0x000000da0000780c */ /* 0x000fc60005f21670 */
[----:B------:R-:W3:Y:S01]  /*24d30*/  LDL.LU R33, [R1+0x224] ;  /* 0x0002240001217983 */ /* 0x000ee20000300800 */
[----:B-1----:R-:W-:Y:S01]  /*24d40*/  F2FP.SATFINITE.E4M3.F32.PACK_AB_MERGE_C R7, RZ, R2, RZ ;  /* 0x00000002ff07723e */ /* 0x002fe200048070ff */
[----:B------:R-:W-:Y:S02]  /*24d50*/  FMUL R2, R32, UR20 ;  /* 0x0000001420027c20 */ /* 0x000fe40008400000 */
[----:B------:R-:W4:Y:S04]  /*24d60*/  LDL.LU R40, [R1+0x228] ;  /* 0x0002280001287983 */ /* 0x000f280000300800 */
[----:B------:R-:W4:Y:S04]  /*24d70*/  LDL.LU R32, [R1+0x22c] ;  /* 0x00022c0001207983 */ /* 0x000f280000300800 */
[----:B------:R-:W4:Y:S01]  /*24d80*/  LDL.LU R39, [R1+0x230] ;  /* 0x0002300001277983 */ /* 0x000f220000300800 */
[----:B------:R-:W-:-:S03]  /*24d90*/  F2FP.SATFINITE.E4M3.F32.PACK_AB_MERGE_C R11, RZ, R4, RZ ;  /* 0x00000004ff0b723e */ /* 0x000fc600048070ff */
[----:B------:R0:W-:Y:S01]  /*24da0*/  @!P5 STG.E.U8 desc[UR14][R26.64+0xd0], R9 ;  /* 0x0000d0091a00d986 */ /* 0x0001e2000c10110e */
[C---:B------:R-:W-:Y:S02]  /*24db0*/  ISETP.LT.OR P5, PT, R0.reuse, 0xd9, !P2 ;  /* 0x000000d90000780c */ /* 0x040fe400057a1670 */
[----:B------:R-:W-:Y:S01]  /*24dc0*/  F2FP.SATFINITE.E4M3.F32.PACK_AB_MERGE_C R13, RZ, R5, RZ ;  /* 0x00000005ff0d723e */ /* 0x000fe200048070ff */
[----:B------:R-:W-:Y:S01]  /*24dd0*/  @!P6 STG.E.U8 desc[UR14][R26.64+0xd1], R237 ;  /* 0x0000d1ed1a00e986 */ /* 0x000fe2000c10110e */
[----:B------:R-:W-:Y:S02]  /*24de0*/  ISETP.LT.OR P6, PT, R0, 0xda, !P2 ;  /* 0x000000da0000780c */ /* 0x000fe400057c1670 */
[----:B0-----:R-:W-:Y:S01]  /*24df0*/  F2FP.SATFINITE.E4M3.F32.PACK_AB_MERGE_C R9, RZ, R3, RZ ;  /* 0x00000003ff09723e */ /* 0x001fe200048070ff */
[----:B------:R0:W-:Y:S04]  /*24e00*/  @!P0 STG.E.U8 desc[UR14][R24.64+0xd8], R7 ;  /* 0x0000d80718008986 */ /* 0x0001e8000c10110e */
[----:B------:R1:W-:Y:S01]  /*24e10*/  @!P1 STG.E.U8 desc[UR14][R24.64+0xd9], R9 ;  /* 0x0000d90918009986 */ /* 0x0003e2000c10110e */
[----:B0-----:R-:W-:-:S03]  /*24e20*/  F2FP.SATFINITE.E4M3.F32.PACK_AB_MERGE_C R7, RZ, R2, RZ ;  /* 0x00000002ff07723e */ /* 0x001fc600048070ff */
[----:B------:R0:W-:Y:S01]  /*24e30*/  @!P5 STG.E.U8 desc[UR14][R26.64+0xd8], R11 ;  /* 0x0000d80b1a00d986 */ /* 0x0001e2000c10110e */
[----:B------:R-:W-:-:S03]  /*24e40*/  FMUL R3, R38, UR20 ;  /* 0x0000001426037c20 */ /* 0x000fc60008400000 */
[----:B------:R-:W4:Y:S02]  /*24e50*/  LDL.LU R38, [R1+0x234] ;  /* 0x0002340001267983 */ /* 0x000f240000300800 */
[----:B-1----:R-:W-:Y:S01]  /*24e60*/  F2FP.SATFINITE.E4M3.F32.PACK_AB_MERGE_C R9, RZ, R3, RZ ;  /* 0x00000003ff09723e */ /* 0x002fe200048070ff */
[----:B------:R-:W-:Y:S02]  /*24e70*/  FMUL R4, R37, UR20 ;  /* 0x0000001425047c20 */ /* 0x000fe40008400000 */
[----:B------:R-:W4:Y:S01]  /*24e80*/  LDL.LU R37, [R1+0x238] ;  /* 0x0002380001257983 */ /* 0x000f220000300800 */
[----:B------:R-:W-:-:S03]  /*24e90*/  FMUL R5, R36, UR20 ;  /* 0x0000001424057c20 */ /* 0x000fc60008400000 */
[----:B------:R-:W4:Y:S01]  /*24ea0*/  LDL.LU R36, [R1+0x23c] ;  /* 0x00023c0001247983 */ /* 0x000f220000300800 */
[----:B--2---:R-:W-:-:S03]  /*24eb0*/  FMUL R2, R35, UR20 ;  /* 0x0000001423027c20 */ /* 0x004fc60008400000 */
[----:B------:R-:W2:Y:S01]  /*24ec0*/  LDL.LU R35, [R1+0x240] ;  /* 0x0002400001237983 */ /* 0x000ea20000300800 */
[----:B0-----:R-:W-:Y:S01]  /*24ed0*/  F2FP.SATFINITE.E4M3.F32.PACK_AB_MERGE_C R11, RZ, R4, RZ ;  /* 0x00000004ff0b723e */ /* 0x001fe200048070ff */
[----:B---3--:R-:W-:Y:S02]  /*24ee0*/  FMUL R3, R33, UR20 ;  /* 0x0000001421037c20 */ /* 0x008fe40008400000 */
[----:B------:R-:W3:Y:S01]  /*24ef0*/  LDL.LU R33, [R1+0x244] ;  /* 0x0002440001217983 */ /* 0x000ee20000300800 */
[----:B----4-:R-:W-:-:S03]  /*24f00*/  FMUL R4, R32, UR20 ;  /* 0x0000001420047c20 */ /* 0x010fc60008400000 */
[----:B------:R-:W4:Y:S04]  /*24f10*/  LDL.LU R32, [R1+0x248] ;  /* 0x0002480001207983 */ /* 0x000f280000300800 */
[----:B------:R0:W-:Y:S01]  /*24f20*/  @!P6 STG.E.U8 desc[UR14][R26.64+0xd9], R13 ;  /* 0x0000d90d1a00e986 */ /* 0x0001e2000c10110e */
[C---:B------:R-:W-:Y:S02]  /*24f30*/  ISETP.LT.OR P6, PT, R0.reuse, 0xe2, !P3 ;  /* 0x000000e20000780c */ /* 0x040fe40005fc1670 */
[C---:B------:R-:W-:Y:S02]  /*24f40*/  ISETP.LT.OR P5, PT, R0.reuse, 0xe1, !P3 ;  /* 0x000000e10000780c */ /* 0x040fe40005fa1670 */
[C---:B------:R-:W-:Y:S02]  /*24f50*/  ISETP.LT.OR P0, PT, R0.reuse, 0xe1, !P2 ;  /* 0x000000e10000780c */ /* 0x040fe40005701670 */
[----:B------:R-:W-:-:S02]  /*24f60*/  ISETP.LT.OR P1, PT, R0, 0xe2, !P2 ;  /* 0x000000e20000780c */ /* 0x000fc40005721670 */
[----:B------:R-:W-:-:S05]  /*24f70*/  F2FP.SATFINITE.E4M3.F32.PACK_AB_MERGE_C R5, RZ, R5, RZ ;  /* 0x00000005ff05723e */ /* 0x000fca00048070ff */
[----:B------:R-:W-:Y:S01]  /*24f80*/  @!P6 STG.E.U8 desc[UR14][R24.64+0xe1], R9 ;  /* 0x0000e1091800e986 */ /* 0x000fe2000c10110e */
[----:B------:R-:W-:Y:S02]  /*24f90*/  ISETP.LT.OR P6, PT, R0, 0xe9, !P3 ;  /* 0x000000e90000780c */ /* 0x000fe40005fc1670 */
[----:B0-----:R-:W-:Y:S01]  /*24fa0*/  F2FP.SATFINITE.E4M3.F32.PACK_AB_MERGE_C R13, RZ, R2, RZ ;  /* 0x00000002ff0d723e */ /* 0x001fe200048070ff */
[----:B------:R-:W-:Y:S01]  /*24fb0*/  FMUL R2, R40, UR20 ;  /* 0x0000001428027c20 */ /* 0x000fe20008400000 */
[----:B------:R0:W-:Y:S01]  /*24fc0*/  @!P5 STG.E.U8 desc[UR14][R24.64+0xe0], R7 ;  /* 0x0000e0071800d986 */ /* 0x0001e2000c10110e */
[----:B------:R-:W-:-:S03]  /*24fd0*/  ISETP.LT.OR P5, PT, R0, 0xea, !P2 ;  /* 0x000000ea0000780c */ /* 0x000fc600057a1670 */
[----:B------:R-:W-:Y:S01]  /*24fe0*/  @!P0 STG.E.U8 desc[UR14][R26.64+0xe0], R11 ;  /* 0x0000e00b1a008986 */ /* 0x000fe2000c10110e */
[----:B------:R-:W-:-:S03]  /*24ff0*/  ISETP.LT.OR P0, PT, R0, 0xea, !P3 ;  /* 0x000000ea0000780c */ /* 0x000fc60005f01670 */
[----:B------:R1:W-:Y:S01]  /*25000*/  @!P1 STG.E.U8 desc[UR14][R26.64+0xe1], R5 ;  /* 0x0000e1051a009986 */ /* 0x0003e2000c10110e */
[----:B------:R-:W-:-:S03]  /*25010*/  ISETP.LT.OR P1, PT, R0, 0xe9, !P2 ;  /* 0x000000e90000780c */ /* 0x000fc60005721670 */
[----:B------:R-:W4:Y:S01]  /*25020*/  LDL.LU R40, [R1+0x24c] ;  /* 0x00024c0001287983 */ /* 0x000f220000300800 */
[----:B0-----:R-:W-:-:S03]  /*25030*/  F2FP.SATFINITE.E4M3.F32.PACK_AB_MERGE_C R7, RZ, R3, RZ ;  /* 0x00000003ff07723e */ /* 0x001fc600048070ff */
[----:B------:R-:W-:Y:S01]  /*25040*/  @!P6 STG.E.U8 desc[UR14][R24.64+0xe8], R13 ;  /* 0x0000e80d1800e986 */ /* 0x000fe2000c10110e */
[----:B-1----:R-:W-:Y:S01]  /*25050*/  F2FP.SATFINITE.E4M3.F32.PACK_AB_MERGE_C R5, RZ, R2, RZ ;  /* 0x00000002ff05723e */ /* 0x002fe200048070ff */
[----:B------:R-:W-:Y:S02]  /*25060*/  FMUL R2, R39, UR20 ;  /* 0x0000001427027c20 */ /* 0x000fe40008400000 */
[----:B------:R-:W4:Y:S01]  /*25070*/  LDL.LU R39, [R1+0x250] ;  /* 0x0002500001277983 */ /* 0x000f220000300800 */
[----:B------:R-:W-:Y:S02]  /*25080*/  ISETP.LT.OR P6, PT, R0, 0xf1, !P3 ;  /* 0x000000f10000780c */ /* 0x000fe40005fc1670 */
[----:B------:R-:W-:Y:S02]  /*25090*/  F2FP.SATFINITE.E4M3.F32.PACK_AB_MERGE_C R9, RZ, R4, RZ ;  /* 0x00000004ff09723e */ /* 0x000fe400048070ff */
[----:B------:R-:W-:Y:S01]  /*250a0*/  F2FP.SATFINITE.E4M3.F32.PACK_AB_MERGE_C R11, RZ, R2, RZ ;  /* 0x00000002ff0b723e */ /* 0x000fe200048070ff */
[----:B------:R0:W-:Y:S04]  /*250b0*/  @!P0 STG.E.U8 desc[UR14][R24.64+0xe9], R7 ;  /* 0x0000e90718008986 */ /* 0x0001e8000c10110e */
[----:B------:R1:W-:Y:S04]  /*250c0*/  @!P5 STG.E.U8 desc[UR14][R26.64+0xe9], R9 ;  /* 0x0000e9091a00d986 */ /* 0x0003e8000c10110e */
[----:B------:R-:W-:Y:S04]  /*250d0*/  @!P1 STG.E.U8 desc[UR14][R26.64+0xe8], R5 ;  /* 0x0000e8051a009986 */ /* 0x000fe8000c10110e */
[----:B------:R2:W-:Y:S01]  /*250e0*/  @!P6 STG.E.U8 desc[UR14][R24.64+0xf0], R11 ;  /* 0x0000f00b1800e986 */ /* 0x0005e2000c10110e */
[----:B------:R-:W-:-:S03]  /*250f0*/  FMUL R3, R38, UR20 ;  /* 0x0000001426037c20 */ /* 0x000fc60008400000 */
[----:B------:R-:W4:Y:S02]  /*25100*/  LDL.LU R38, [R1+0x254] ;  /* 0x0002540001267983 */ /* 0x000f240000300800 */
[----:B0-----:R-:W-:Y:S01]  /*25110*/  F2FP.SATFINITE.E4M3.F32.PACK_AB_MERGE_C R7, RZ, R3, RZ ;  /* 0x00000003ff07723e */ /* 0x001fe200048070ff */
[----:B------:R-:W-:Y:S02]  /*25120*/  FMUL R4, R37, UR20 ;  /* 0x0000001425047c20 */ /* 0x000fe40008400000 */
[----:B------:R-:W4:Y:S01]  /*25130*/  LDL.LU R37, [R1+0x258] ;  /* 0x0002580001257983 */ /* 0x000f220000300800 */
[----:B------:R-:W-:-:S03]  /*25140*/  FMUL R2, R36, UR20 ;  /* 0x0000001424027c20 */ /* 0x000fc60008400000 */
[----:B------:R-:W4:Y:S02]  /*25150*/  LDL.LU R36, [R1+0x25c] ;  /* 0x00025c0001247983 */ /* 0x000f240000300800 */
[----:B-1----:R-:W-:Y:S01]  /*25160*/  F2FP.SATFINITE.E4M3.F32.PACK_AB_MERGE_C R9, RZ, R2, RZ ;  /* 0x00000002ff09723e */ /* 0x002fe200048070ff */
[----:B--2---:R-:W-:Y:S02]  /*25170*/  FMUL R2, R35, UR20 ;  /* 0x0000001423027c20 */ /* 0x004fe40008400000 */
[----:B------:R-:W2:Y:S03]  /*25180*/  LDL.LU R35, [R1+0x260] ;  /* 0x0002600001237983 */ /* 0x000ea60000300800 */
[----:B------:R-:W-:Y:S01]  /*25190*/  F2FP.SATFINITE.E4M3.F32.PACK_AB_MERGE_C R11, RZ, R2, RZ ;  /* 0x00000002ff0b723e */ /* 0x000fe200048070ff */
[----:B---3--:R-:W-:Y:S02]  /*251a0*/  FMUL R3, R33, UR20 ;  /* 0x0000001421037c20 */ /* 0x008fe40008400000 */
[----:B------:R-:W3:Y:S01]  /*251b0*/  LDL.LU R33, [R1+0x264] ;  /* 0x0002640001217983 */ /* 0x000ee20000300800 */
[----:B----4-:R-:W-:-:S03]  /*251c0*/  FMUL R2, R32, UR20 ;  /* 0x0000001420027c20 */ /* 0x010fc60008400000 */
[----:B------:R-:W4:Y:S01]  /*251d0*/  LDL.LU R32, [R1+0x268] ;  /* 0x0002680001207983 */ /* 0x000f220000300800 */
[C---:B------:R-:W-:Y:S02]  /*251e0*/  ISETP.LT.OR P0, PT, R0.reuse, 0xf2, !P3 ;  /* 0x000000f20000780c */ /* 0x040fe40005f01670 */
[C---:B------:R-:W-:Y:S02]  /*251f0*/  ISETP.LT.OR P5, PT, R0.reuse, 0xf2, !P2 ;  /* 0x000000f20000780c */ /* 0x040fe400057a1670 */
[C---:B------:R-:W-:Y:S02]  /*25200*/  ISETP.LT.OR P1, PT, R0.reuse, 0xf1, !P2 ;  /* 0x000000f10000780c */ /* 0x040fe40005721670 */
[----:B------:R-:W-:Y:S02]  /*25210*/  ISETP.LT.OR P6, PT, R0, 0xf9, !P3 ;  /* 0x000000f90000780c */ /* 0x000fe40005fc1670 */
[----:B------:R-:W-:Y:S02]  /*25220*/  F2FP.SATFINITE.E4M3.F32.PACK_AB_MERGE_C R13, RZ, R3, RZ ;  /* 0x00000003ff0d723e */ /* 0x000fe400048070ff */
[----:B------:R-:W-:-:S03]  /*25230*/  F2FP.SATFINITE.E4M3.F32.PACK_AB_MERGE_C R5, RZ, R4, RZ ;  /* 0x00000004ff05723e */ /* 0x000fc600048070ff */
[----:B------:R0:W-:Y:S01]  /*25240*/  @!P0 STG.E.U8 desc[UR14][R24.64+0xf1], R7 ;  /* 0x0000f10718008986 */ /* 0x0001e2000c10110e */
[----:B------:R-:W-:-:S03]  /*25250*/  ISETP.LT.OR P3, PT, R0, 0xfa, !P3 ;  /* 0x000000fa0000780c */ /* 0x000fc60005f61670 */
[----:B------:R1:W-:Y:S01]  /*25260*/  @!P5 STG.E.U8 desc[UR14][R26.64+0xf1], R9 ;  /* 0x0000f1091a00d986 */ /* 0x0003e2000c10110e */
[----:B------:R-:W-:Y:S02]  /*25270*/  ISETP.LT.OR P5, PT, R0, 0xf9, !P2 ;  /* 0x000000f90000780c */ /* 0x000fe400057a1670 */
[----:B0-----:R-:W-:Y:S01]  /*25280*/  F2FP.SATFINITE.E4M3.F32.PACK_AB_MERGE_C R7, RZ, R2, RZ ;  /* 0x00000002ff07723e */ /* 0x001fe200048070ff */
[----:B------:R-:W-:Y:S01]  /*25290*/  @!P1 STG.E.U8 desc[UR14][R26.64+0xf0], R5 ;  /* 0x0000f0051a009986 */ /* 0x000fe2000c10110e */
[----:B------:R-:W-:-:S03]  /*252a0*/  FMUL R2, R40, UR20 ;  /* 0x0000001428027c20 */ /* 0x000fc60008400000 */
[----:B------:R-:W4:Y:S01]  /*252b0*/  LDL.LU R40, [R1+0x26c] ;  /* 0x00026c0001287983 */ /* 0x000f220000300800 */
[----:B------:R-:W-:-:S03]  /*252c0*/  FMUL R3, R39, UR20 ;  /* 0x0000001427037c20 */ /* 0x000fc60008400000 */
[----:B------:R-:W4:Y:S01]  /*252d0*/  LDL.LU R39, [R1+0x270] ;  /* 0x0002700001277983 */ /* 0x000f220000300800 */
[----:B-1----:R-:W-:-:S03]  /*252e0*/  F2FP.SATFINITE.E4M3.F32.PACK_AB_MERGE_C R9, RZ, R2, RZ ;  /* 0x00000002ff09723e */ /* 0x002fc600048070ff */
        /* <DEDUP_REMOVED lines=17> */
[----:B------:R-:W4:Y:S01]  /*25400*/  LDL.LU R32, [R1+0x288] ;  /* 0x0002880001207983 */ /* 0x000f220000300800 */
[----:B------:R-:W-:Y:S02]  /*25410*/  ISETP.GE.AND P1, PT, R34, 0x81, PT ;  /* 0x000000812200780c */ /* 0x000fe40003f26270 */
[C---:B------:R-:W-:Y:S02]  /*25420*/  ISETP.LT.OR P2, PT, R0.reuse, 0xfa, !P2 ;  /* 0x000000fa0000780c */ /* 0x040fe40005741670 */
[C---:B------:R-:W-:Y:S02]  /*25430*/  ISETP.LT.OR P6, PT, R0.reuse, 0x1, !P1 ;  /* 0x000000010000780c */ /* 0x040fe40004fc1670 */
[----:B------:R-:W-:Y:S02]  /*25440*/  ISETP.LT.OR P3, PT, R0, 0x2, !P1 ;  /* 0x000000020000780c */ /* 0x000fe40004f61670 */
[----:B------:R-:W-:-:S07]  /*25450*/  ISETP.GE.AND P0, PT, R34, 0x89, PT ;  /* 0x000000892200780c */ /* 0x000fce0003f06270 */
[----:B------:R0:W-:Y:S04]  /*25460*/  @!P2 STG.E.U8 desc[UR14][R26.64+0xf9], R9 ;  /* 0x0000f9091a00a986 */ /* 0x0001e8000c10110e */
[----:B------:R-:W-:Y:S01]  /*25470*/  @!P6 STG.E.U8 desc[UR14][R30.64], R11 ;  /* 0x0000000b1e00e986 */ /* 0x000fe2000c10110e */
[C---:B------:R-:W-:Y:S02]  /*25480*/  ISETP.LT.OR P6, PT, R0.reuse, 0x2, !P0 ;  /* 0x000000020000780c */ /* 0x040fe400047c1670 */
[C---:B------:R-:W-:Y:S01]  /*25490*/  ISETP.LT.OR P5, PT, R0.reuse, 0x1, !P0 ;  /* 0x000000010000780c */ /* 0x040fe200047a1670 */
[----:B------:R1:W-:Y:S01]  /*254a0*/  @!P3 STG.E.U8 desc[UR14][R30.64+0x1], R13 ;  /* 0x0000010d1e00b986 */ /* 0x0003e2000c10110e */
[----:B------:R-:W-:Y:S02]  /*254b0*/  ISETP.LT.OR P2, PT, R0, 0xa, !P1 ;  /* 0x0000000a0000780c */ /* 0x000fe40004f41670 */
[----:B0-----:R-:W-:Y:S01]  /*254c0*/  F2FP.SATFINITE.E4M3.F32.PACK_AB_MERGE_C R9, RZ, R3, RZ ;  /* 0x00000003ff09723e */ /* 0x001fe200048070ff */
[----:B------:R-:W-:-:S02]  /*254d0*/  FMUL R3, R40, UR20 ;  /* 0x0000001428037c20 */ /* 0x000fc40008400000 */
[----:B------:R-:W4:Y:S01]  /*254e0*/  LDL.LU R40, [R1+0x28c] ;  /* 0x00028c0001287983 */ /* 0x000f220000300800 */
[----:B-1----:R-:W-:Y:S02]  /*254f0*/  F2FP.SATFINITE.E4M3.F32.PACK_AB_MERGE_C R13, RZ, R2, RZ ;  /* 0x00000002ff0d723e */ /* 0x002fe400048070ff */
[C---:B------:R-:W-:Y:S01]  /*25500*/  ISETP.LT.OR P3, PT, R0.reuse, 0x9, !P1 ;  /* 0x000000090000780c */ /* 0x040fe20004f61670 */
[----:B------:R0:W-:Y:S01]  /*25510*/  @!P6 STG.E.U8 desc[UR14][R28.64+0x1], R7 ;  /* 0x000001071c00e986 */ /* 0x0001e2000c10110e */
[----:B------:R-:W-:Y:S01]  /*25520*/  F2FP.SATFINITE.E4M3.F32.PACK_AB_MERGE_C R5, RZ, R5, RZ ;  /* 0x00000005ff05723e */ /* 0x000fe200048070ff */
[----:B------:R-:W-:Y:S02]  /*25530*/  FMUL R2, R39, UR20 ;  /* 0x0000001427027c20 */ /* 0x000fe40008400000 */
[----:B------:R-:W4:Y:S01]  /*25540*/  LDL.LU R39, [R1+0x290] ;  /* 0x0002900001277983 */ /* 0x000f220000300800 */
[----:B------:R-:W-:Y:S02]  /*25550*/  F2FP.SATFINITE.E4M3.F32.PACK_AB_MERGE_C R11, RZ, R4, RZ ;  /* 0x00000004ff0b723e */ /* 0x000fe400048070ff */
[----:B------:R-:W-:-:S02]  /*25560*/  ISETP.LT.OR P6, PT, R0, 0xa, !P0 ;  /* 0x0000000a0000780c */ /* 0x000fc400047c1670 */
[----:B0-----:R-:W-:Y:S01]  /*25570*/  F2FP.SATFINITE.E4M3.F32.PACK_AB_MERGE_C R7, RZ, R2, RZ ;  /* 0x00000002ff07723e */ /* 0x001fe200048070ff */
[----:B------:R0:W-:Y:S04]  /*25580*/  @!P5 STG.E.U8 desc[UR14][R28.64], R5 ;  /* 0x000000051c00d986 */ /* 0x0001e8000c10110e */
[----:B------:R-:W-:Y:S04]  /*25590*/  @!P2 STG.E.U8 desc[UR14][R30.64+0x9], R11 ;  /* 0x0000090b1e00a986 */ /* 0x000fe8000c10110e */
[----:B------:R1:W-:Y:S01]  /*255a0*/  @!P3 STG.E.U8 desc[UR14][R30.64+0x8], R9 ;  /* 0x000008091e00b986 */ /* 0x0003e2000c10110e */
[----:B0-----:R-:W-:-:S05]  /*255b0*/  F2FP.SATFINITE.E4M3.F32.PACK_AB_MERGE_C R5, RZ, R3, RZ ;  /* 0x00000003ff05723e */ /* 0x001fca00048070ff */
[----:B------:R4:W-:Y:S01]  /*255c0*/  @!P6 STG.E.U8 desc[UR14][R28.64+0x9], R5 ;  /* 0x000009051c00e986 */ /* 0x0009e2000c10110e */
[----:B------:R-:W-:-:S03]  /*255d0*/  FMUL R4, R38, UR20 ;  /* 0x0000001426047c20 */ /* 0x000fc60008400000 */
[----:B------:R-:W4:Y:S02]  /*255e0*/  LDL.LU R38, [R1+0x294] ;  /* 0x0002940001267983 */ /* 0x000f240000300800 */
[----:B-1----:R-:W-:Y:S01]  /*255f0*/  F2FP.SATFINITE.E4M3.F32.PACK_AB_MERGE_C R9, RZ, R4, RZ ;  /* 0x00000004ff09723e */ /* 0x002fe200048070ff */
[----:B------:R-:W-:Y:S02]  /*25600*/  FMUL R2, R37, UR20 ;  /* 0x0000001425027c20 */ /* 0x000fe40008400000 */
[----:B------:R-:W4:Y:S03]  /*25610*/  LDL.LU R37, [R1+0x298] ;  /* 0x0002980001257983 */ /* 0x000f260000300800 */
[----:B------:R-:W-:Y:S01]  /*25620*/  F2FP.SATFINITE.E4M3.F32.PACK_AB_MERGE_C R11, RZ, R2, RZ ;  /* 0x00000002ff0b723e */ /* 0x000fe200048070ff */
[----:B------:R-:W-:Y:S02]  /*25630*/  FMUL R2, R36, UR20 ;  /* 0x0000001424027c20 */ /* 0x000fe40008400000 */
[----:B------:R-:W4:Y:S01]  /*25640*/  LDL.LU R36, [R1+0x29c] ;  /* 0x00029c0001247983 */ /* 0x000f220000300800 */
[----:B--2---:R-:W-:-:S03]  /*25650*/  FMUL R3, R35, UR20 ;  /* 0x0000001423037c20 */ /* 0x004fc60008400000 */
[----:B------:R-:W2:Y:S01]  /*25660*/  LDL.LU R35, [R1+0x2a0] ;  /* 0x0002a00001237983 */ /* 0x000ea20000300800 */
[----:B---3--:R-:W-:-:S03]  /*25670*/  FMUL R4, R33, UR20 ;  /* 0x0000001421047c20 */ /* 0x008fc60008400000 */
[----:B------:R-:W3:Y:S01]  /*25680*/  LDL.LU R33, [R1+0x2a4] ;  /* 0x0002a40001217983 */ /* 0x000ee20000300800 */
[----:B----4-:R-:W-:-:S03]  /*25690*/  FMUL R5, R32, UR20 ;  /* 0x0000001420057c20 */ /* 0x010fc60008400000 */
[----:B------:R-:W4:Y:S01]  /*256a0*/  LDL.LU R32, [R1+0x2a8] ;  /* 0x0002a80001207983 */ /* 0x000f220000300800 */
[C---:B------:R-:W-:Y:S02]  /*256b0*/  ISETP.LT.OR P5, PT, R0.reuse, 0x9, !P0 ;  /* 0x000000090000780c */ /* 0x040fe400047a1670 */
[C---:B------:R-:W-:Y:S02]  /*256c0*/  ISETP.LT.OR P3, PT, R0.reuse, 0x11, !P1 ;  /* 0x000000110000780c */ /* 0x040fe40004f61670 */
[C---:B------:R-:W-:Y:S02]  /*256d0*/  ISETP.LT.OR P2, PT, R0.reuse, 0x12, !P1 ;  /* 0x000000120000780c */ /* 0x040fe40004f41670 */
[----:B------:R-:W-:-:S07]  /*256e0*/  ISETP.LT.OR P6, PT, R0, 0x12, !P0 ;  /* 0x000000120000780c */ /* 0x000fce00047c1670 */
[----:B------:R-:W-:Y:S01]  /*256f0*/  @!P5 STG.E.U8 desc[UR14][R28.64+0x8], R13 ;  /* 0x0000080d1c00d986 */ /* 0x000fe2000c10110e */
[----:B------:R-:W-:-:S03]  /*25700*/  ISETP.LT.OR P5, PT, R0, 0x11, !P0 ;  /* 0x000000110000780c */ /* 0x000fc600047a1670 */
[----:B------:R0:W-:Y:S01]  /*25710*/  @!P3 STG.E.U8 desc[UR14][R30.64+0x10], R7 ;  /* 0x000010071e00b986 */ /* 0x0001e2000c10110e */
[----:B------:R-:W-:-:S03]  /*25720*/  ISETP.LT.OR P3, PT, R0, 0x19, !P1 ;  /* 0x000000190000780c */ /* 0x000fc60004f61670 */
[----:B------:R1:W-:Y:S01]  /*25730*/  @!P2 STG.E.U8 desc[UR14][R30.64+0x11], R9 ;  /* 0x000011091e00a986 */ /* 0x0003e2000c10110e */
[----:B------:R-:W-:Y:S02]  /*25740*/  ISETP.LT.OR P2, PT, R0, 0x1a, !P1 ;  /* 0x0000001a0000780c */ /* 0x000fe40004f41670 */
[----:B0-----:R-:W-:Y:S01]  /*25750*/  F2FP.SATFINITE.E4M3.F32.PACK_AB_MERGE_C R7, RZ, R2, RZ ;  /* 0x00000002ff07723e */ /* 0x001fe200048070ff */
[----:B------:R-:W-:Y:S01]  /*25760*/  FMUL R2, R40, UR20 ;  /* 0x0000001428027c20 */ /* 0x000fe20008400000 */
[----:B-1----:R-:W-:Y:S01]  /*25770*/  F2FP.SATFINITE.E4M3.F32.PACK_AB_MERGE_C R9, RZ, R3, RZ ;  /* 0x00000003ff09723e */ /* 0x002fe200048070ff */
[----:B------:R-:W4:Y:S01]  /*25780*/  LDL.LU R40, [R1+0x2ac] ;  /* 0x0002ac0001287983 */ /* 0x000f220000300800 */
[----:B------:R-:W-:-:S03]  /*25790*/  F2FP.SATFINITE.E4M3.F32.PACK_AB_MERGE_C R13, RZ, R4, RZ ;  /* 0x00000004ff0d723e */ /* 0x000fc600048070ff */
[----:B------:R0:W-:Y:S01]  /*257a0*/  @!P6 STG.E.U8 desc[UR14][R28.64+0x11], R7 ;  /* 0x000011071c00e986 */ /* 0x0001e2000c10110e */
[----:B------:R-:W-:Y:S01]  /*257b0*/  ISETP.LT.OR P6, PT, R0, 0x1a, !P0 ;  /* 0x0000001a0000780c */ /* 0x000fe200047c1670 */
[----:B------:R-:W-:Y:S02]  /*257c0*/  FMUL R3, R39, UR20 ;  /* 0x0000001427037c20 */ /* 0x000fe40008400000 */
[----:B------:R-:W4:Y:S01]  /*257d0*/  LDL.LU R39, [R1+0x2b0] ;  /* 0x0002b00001277983 */ /* 0x000f220000300800 */
[----:B0-----:R-:W-:-:S03]  /*257e0*/  F2FP.SATFINITE.E4M3.F32.PACK_AB_MERGE_C R7, RZ, R2, RZ ;  /* 0x00000002ff07723e */ /* 0x001fc600048070ff */
[----:B------:R-:W-:Y:S04]  /*257f0*/  @!P5 STG.E.U8 desc[UR14][R28.64+0x10], R11 ;  /* 0x0000100b1c00d986 */ /* 0x000fe8000c10110e */
[----:B------:R0:W-:Y:S04]  /*25800*/  @!P3 STG.E.U8 desc[UR14][R30.64+0x18], R9 ;  /* 0x000018091e00b986 */ /* 0x0001e8000c10110e */
[----:B------:R1:W-:Y:S01]  /*25810*/  @!P2 STG.E.U8 desc[UR14][R30.64+0x19], R13 ;  /* 0x0000190d1e00a986 */ /* 0x0003e2000c10110e */
[----:B0-----:R-:W-:-:S03]  /*25820*/  F2FP.SATFINITE.E4M3.F32.PACK_AB_MERGE_C R9, RZ, R3, RZ ;  /* 0x00000003ff09723e */ /* 0x001fc600048070ff */
[----:B------:R0:W-:Y:S01]  /*25830*/  @!P6 STG.E.U8 desc[UR14][R28.64+0x19], R7 ;  /* 0x000019071c00e986 */ /* 0x0001e2000c10110e */
[----:B------:R-:W-:-:S03]  /*25840*/  FMUL R4, R38, UR20 ;  /* 0x0000001426047c20 */ /* 0x000fc60008400000 */
[----:B------:R-:W4:Y:S02]  /*25850*/  LDL.LU R38, [R1+0x2b4] ;  /* 0x0002b40001267983 */ /* 0x000f240000300800 */
[----:B------:R-:W-:Y:S01]  /*25860*/  F2FP.SATFINITE.E4M3.F32.PACK_AB_MERGE_C R11, RZ, R4, RZ ;  /* 0x00000004ff0b723e */ /* 0x000fe200048070ff */
[----:B------:R-:W-:Y:S02]  /*25870*/  FMUL R2, R37, UR20 ;  /* 0x0000001425027c20 */ /* 0x000fe40008400000 */
[----:B------:R-:W4:Y:S03]  /*25880*/  LDL.LU R37, [R1+0x2b8] ;  /* 0x0002b80001257983 */ /* 0x000f260000300800 */
[----:B-1----:R-:W-:Y:S01]  /*25890*/  F2FP.SATFINITE.E4M3.F32.PACK_AB_MERGE_C R13, RZ, R2, RZ ;  /* 0x00000002ff0d723e */ /* 0x002fe200048070ff */
[----:B------:R-:W-:Y:S02]  /*258a0*/  FMUL R3, R36, UR20 ;  /* 0x0000001424037c20 */ /* 0x000fe40008400000 */
[----:B------:R-:W4:Y:S01]  /*258b0*/  LDL.LU R36, [R1+0x2bc] ;  /* 0x0002bc0001247983 */ /* 0x000f220000300800 */
[----:B--2---:R-:W-:-:S03]  /*258c0*/  FMUL R2, R35, UR20 ;  /* 0x0000001423027c20 */ /* 0x004fc60008400000 */
[----:B------:R-:W2:Y:S02]  /*258d0*/  LDL.LU R35, [R1+0x2c0] ;  /* 0x0002c00001237983 */ /* 0x000ea40000300800 */
[----:B0-----:R-:W-:Y:S01]  /*258e0*/  F2FP.SATFINITE.E4M3.F32.PACK_AB_MERGE_C R7, RZ, R2, RZ ;  /* 0x00000002ff07723e */ /* 0x001fe200048070ff */
[----:B---3--:R-:W-:Y:S02]  /*258f0*/  FMUL R4, R33, UR20 ;  /* 0x0000001421047c20 */ /* 0x008fe40008400000 */
[----:B------:R-:W3:Y:S01]  /*25900*/  LDL.LU R33, [R1+0x2c4] ;  /* 0x0002c40001217983 */ /* 0x000ee20000300800 */
[----:B----4-:R-:W-:-:S03]  /*25910*/  FMUL R2, R32, UR20 ;  /* 0x0000001420027c20 */ /* 0x010fc60008400000 */
[----:B------:R-:W4:Y:S01]  /*25920*/  LDL.LU R32, [R1+0x2c8] ;  /* 0x0002c80001207983 */ /* 0x000f220000300800 */
[C---:B------:R-:W-:Y:S02]  /*25930*/  ISETP.LT.OR P5, PT, R0.reuse, 0x19, !P0 ;  /* 0x000000190000780c */ /* 0x040fe400047a1670 */
[C---:B------:R-:W-:Y:S02]  /*25940*/  ISETP.LT.OR P3, PT, R0.reuse, 0x21, !P1 ;  /* 0x000000210000780c */ /* 0x040fe40004f61670 */
[C---:B------:R-:W-:Y:S02]  /*25950*/  ISETP.LT.OR P2, PT, R0.reuse, 0x22, !P1 ;  /* 0x000000220000780c */ /* 0x040fe40004f41670 */
[----:B------:R-:W-:Y:S02]  /*25960*/  F2FP.SATFINITE.E4M3.F32.PACK_AB_MERGE_C R5, RZ, R5, RZ ;  /* 0x00000005ff05723e */ /* 0x000fe400048070ff */
[----:B------:R-:W-:-:S05]  /*25970*/  ISETP.LT.OR P6, PT, R0, 0x22, !P0 ;  /* 0x000000220000780c */ /* 0x000fca00047c1670 */
[----:B------:R0:W-:Y:S01]  /*25980*/  @!P5 STG.E.U8 desc[UR14][R28.64+0x18], R5 ;  /* 0x000018051c00d986 */ /* 0x0001e2000c10110e */
[----:B------:R-:W-:-:S03]  /*25990*/  ISETP.LT.OR P5, PT, R0, 0x21, !P0 ;  /* 0x000000210000780c */ /* 0x000fc600047a1670 */
[----:B------:R-:W-:Y:S01]  /*259a0*/  @!P3 STG.E.U8 desc[UR14][R30.64+0x20], R9 ;  /* 0x000020091e00b986 */ /* 0x000fe2000c10110e */
[----:B------:R-:W-:-:S03]  /*259b0*/  ISETP.LT.OR P3, PT, R0, 0x29, !P1 ;  /* 0x000000290000780c */ /* 0x000fc60004f61670 */
[----:B------:R1:W-:Y:S01]  /*259c0*/  @!P2 STG.E.U8 desc[UR14][R30.64+0x21], R11 ;  /* 0x0000210b1e00a986 */ /* 0x0003e2000c10110e */
[----:B------:R-:W-:Y:S02]  /*259d0*/  ISETP.LT.OR P2, PT, R0, 0x2a, !P1 ;  /* 0x0000002a0000780c */ /* 0x000fe40004f41670 */
[----:B0-----:R-:W-:Y:S02]  /*259e0*/  F2FP.SATFINITE.E4M3.F32.PACK_AB_MERGE_C R5, RZ, R3, RZ ;  /* 0x00000003ff05723e */ /* 0x001fe400048070ff */
[----:B-1----:R-:W-:Y:S01]  /*259f0*/  F2FP.SATFINITE.E4M3.F32.PACK_AB_MERGE_C R11, RZ, R2, RZ ;  /* 0x00000002ff0b723e */ /* 0x002fe200048070ff */
[----:B------:R-:W-:Y:S02]  /*25a00*/  FMUL R2, R40, UR20 ;  /* 0x0000001428027c20 */ /* 0x000fe40008400000 */
[----:B------:R-:W4:Y:S01]  /*25a10*/  LDL.LU R40, [R1+0x2cc] ;  /* 0x0002cc0001287983 */ /* 0x000f220000300800 */
[----:B------:R-:W-:-:S03]  /*25a20*/  F2FP.SATFINITE.E4M3.F32.PACK_AB_MERGE_C R9, RZ, R4, RZ ;  /* 0x00000004ff09723e */ /* 0x000fc600048070ff */
[----:B------:R-:W-:Y:S01]  /*25a30*/  @!P6 STG.E.U8 desc[UR14][R28.64+0x21], R5 ;  /* 0x000021051c00e986 */ /* 0x000fe2000c10110e */
[----:B------:R-:W-:-:S03]  /*25a40*/  FMUL R3, R39, UR20 ;  /* 0x0000001427037c20 */ /* 0x000fc60008400000 */
[----:B------:R-:W4:Y:S01]  /*25a50*/  LDL.LU R39, [R1+0x2d0] ;  /* 0x0002d00001277983 */ /* 0x000f220000300800 */
[----:B------:R-:W-:-:S03]  /*25a60*/  ISETP.LT.OR P6, PT, R0, 0x2a, !P0 ;  /* 0x0000002a0000780c */ /* 0x000fc600047c1670 */
[----:B------:R-:W-:Y:S04]  /*25a70*/  @!P5 STG.E.U8 desc[UR14][R28.64+0x20], R13 ;  /* 0x0000200d1c00d986 */ /* 0x000fe8000c10110e */
[----:B------:R0:W-:Y:S04]  /*25a80*/  @!P3 STG.E.U8 desc[UR14][R30.64+0x28], R7 ;  /* 0x000028071e00b986 */ /* 0x0001e8000c10110e */
[----:B------:R1:W-:Y:S01]  /*25a90*/  @!P2 STG.E.U8 desc[UR14][R30.64+0x29], R9 ;  /* 0x000029091e00a986 */ /* 0x0003e2000c10110e */
[----:B0-----:R-:W-:Y:S02]  /*25aa0*/  F2FP.SATFINITE.E4M3.F32.PACK_AB_MERGE_C R7, RZ, R2, RZ ;  /* 0x00000002ff07723e */ /* 0x001fe400048070ff */
[----:B-1----:R-:W-:-:S03]  /*25ab0*/  F2FP.SATFINITE.E4M3.F32.PACK_AB_MERGE_C R9, RZ, R3, RZ ;  /* 0x00000003ff09723e */ /* 0x002fc600048070ff */
[----:B------:R0:W-:Y:S01]  /*25ac0*/  @!P6 STG.E.U8 desc[UR14][R28.64+0x29], R7 ;  /* 0x000029071c00e986 */ /* 0x0001e2000c10110e */
[----:B------:R-:W-:-:S03]  /*25ad0*/  FMUL R4, R38, UR20 ;  /* 0x0000001426047c20 */ /* 0x000fc60008400000 */
[----:B------:R-:W4:Y:S02]  /*25ae0*/  LDL.LU R38, [R1+0x2d4] ;  /* 0x0002d40001267983 */ /* 0x000f240000300800 */
[----:B------:R-:W-:Y:S01]  /*25af0*/  F2FP.SATFINITE.E4M3.F32.PACK_AB_MERGE_C R13, RZ, R4, RZ ;  /* 0x00000004ff0d723e */ /* 0x000fe200048070ff */
        /* <DEDUP_REMOVED lines=21> */
[----:B------:R-:W-:Y:S02]  /*25c50*/  F2FP.SATFINITE.E4M3.F32.PACK_AB_MERGE_C R5, RZ, R5, RZ ;  /* 0x00000005ff05723e */ /* 0x000fe400048070ff */
[----:B0-----:R-:W-:Y:S02]  /*25c60*/  F2FP.SATFINITE.E4M3.F32.PACK_AB_MERGE_C R13, RZ, R2, RZ ;  /* 0x00000002ff0d723e */ /* 0x001fe400048070ff */
[----:B-1----:R-:W-:Y:S01]  /*25c70*/  F2FP.SATFINITE.E4M3.F32.PACK_AB_MERGE_C R9, RZ, R3, RZ ;  /* 0x00000003ff09723e */ /* 0x002fe200048070ff */
[----:B------:R-:W-:Y:S02]  /*25c80*/  FMUL R3, R40, UR20 ;  /* 0x0000001428037c20 */ /* 0x000fe40008400000 */
[----:B------:R-:W4:Y:S01]  /*25c90*/  LDL.LU R40, [R1+0x2ec] ;  /* 0x0002ec0001287983 */ /* 0x000f220000300800 */
[----:B------:R-:W-:Y:S01]  /*25ca0*/  F2FP.SATFINITE.E4M3.F32.PACK_AB_MERGE_C R11, RZ, R4, RZ ;  /* 0x00000004ff0b723e */ /* 0x000fe200048070ff */
[----:B------:R-:W-:-:S02]  /*25cb0*/  FMUL R2, R39, UR20 ;  /* 0x0000001427027c20 */ /* 0x000fc40008400000 */
[----:B------:R-:W4:Y:S04]  /*25cc0*/  LDL.LU R39, [R1+0x2f0] ;  /* 0x0002f00001277983 */ /* 0x000f280000300800 */
[----:B------:R0:W-:Y:S01]  /*25cd0*/  @!P6 STG.E.U8 desc[UR14][R28.64+0x31], R7 ;  /* 0x000031071c00e986 */ /* 0x0001e2000c10110e */
[----:B------:R-:W-:-:S03]  /*25ce0*/  ISETP.LT.OR P6, PT, R0, 0x3a, !P0 ;  /* 0x0000003a0000780c */ /* 0x000fc600047c1670 */
[----:B------:R1:W-:Y:S01]  /*25cf0*/  @!P5 STG.E.U8 desc[UR14][R28.64+0x30], R5 ;  /* 0x000030051c00d986 */ /* 0x0003e2000c10110e */
[----:B0-----:R-:W-:-:S03]  /*25d00*/  F2FP.SATFINITE.E4M3.F32.PACK_AB_MERGE_C R7, RZ, R2, RZ ;  /* 0x00000002ff07723e */ /* 0x001fc600048070ff */
[----:B------:R-:W-:Y:S01]  /*25d10*/  @!P2 STG.E.U8 desc[UR14][R30.64+0x39], R11 ;  /* 0x0000390b1e00a986 */ /* 0x000fe2000c10110e */
[----:B-1----:R-:W-:-:S03]  /*25d20*/  F2FP.SATFINITE.E4M3.F32.PACK_AB_MERGE_C R5, RZ, R3, RZ ;  /* 0x00000003ff05723e */ /* 0x002fc600048070ff */
[----:B------:R0:W-:Y:S04]  /*25d30*/  @!P3 STG.E.U8 desc[UR14][R30.64+0x38], R9 ;  /* 0x000038091e00b986 */ /* 0x0001e8000c10110e */
[----:B------:R4:W-:Y:S01]  /*25d40*/  @!P6 STG.E.U8 desc[UR14][R28.64+0x39], R5 ;  /* 0x000039051c00e986 */ /* 0x0009e2000c10110e */
[----:B------:R-:W-:-:S03]  /*25d50*/  FMUL R4, R38, UR20 ;  /* 0x0000001426047c20 */ /* 0x000fc60008400000 */
[----:B------:R-:W4:Y:S02]  /*25d60*/  LDL.LU R38, [R1+0x2f4] ;  /* 0x0002f40001267983 */ /* 0x000f240000300800 */
[----:B0-----:R-:W-:Y:S01]  /*25d70*/  F2FP.SATFINITE.E4M3.F32.PACK_AB_MERGE_C R9, RZ, R4, RZ ;  /* 0x00000004ff09723e */ /* 0x001fe200048070ff */
        /* <DEDUP_REMOVED lines=26> */
[----:B------:R0:W-:Y:S01]  /*25f20*/  @!P6 STG.E.U8 desc[UR14][R28.64+0x41], R7 ;  /* 0x000041071c00e986 */ /* 0x0001e2000c10110e */
[----:B------:R-:W-:-:S03]  /*25f30*/  FMUL R3, R39, UR20 ;  /* 0x0000001427037c20 */ /* 0x000fc60008400000 */
[----:B------:R-:W4:Y:S01]  /*25f40*/  LDL.LU R39, [R1+0x310] ;  /* 0x0003100001277983 */ /* 0x000f220000300800 */
[----:B------:R-:W-:Y:S02]  /*25f50*/  ISETP.LT.OR P6, PT, R0, 0x4a, !P0 ;  /* 0x0000004a0000780c */ /* 0x000fe400047c1670 */
[----:B0-----:R-:W-:Y:S01]  /*25f60*/  F2FP.SATFINITE.E4M3.F32.PACK_AB_MERGE_C R7, RZ, R2, RZ ;  /* 0x00000002ff07723e */ /* 0x001fe200048070ff */
        /* <DEDUP_REMOVED lines=155> */
[----:B------:R-:W-:Y:S01]  /*26920*/  F2FP.SATFINITE.E4M3.F32.PACK_AB_MERGE_C R9, RZ, R4, RZ ;  /* 0x00000004ff09723e */ /* 0x000fe200048070ff */
[----:B------:R-:W-:-:S02]  /*26930*/  FMUL R3, R39, UR20 ;  /* 0x0000001427037c20 */ /* 0x000fc40008400000 */
[----:B------:R-:W4:Y:S04]  /*26940*/  LDL.LU R39, [R1+0x390] ;  /* 0x0003900001277983 */ /* 0x000f280000300800 */
[----:B------:R-:W-:Y:S04]  /*26950*/  @!P6 STG.E.U8 desc[UR14][R28.64+0x81], R5 ;  /* 0x000081051c00e986 */ /* 0x000fe8000c10110e */
[----:B------:R-:W-:Y:S04]  /*26960*/  @!P5 STG.E.U8 desc[UR14][R28.64+0x80], R13 ;  /* 0x0000800d1c00d986 */ /* 0x000fe8000c10110e */
[----:B------:R0:W-:Y:S04]  /*26970*/  @!P3 STG.E.U8 desc[UR14][R30.64+0x88], R7 ;  /* 0x000088071e00b986 */ /* 0x0001e8000c10110e */
[----:B------:R1:W-:Y:S01]  /*26980*/  @!P2 STG.E.U8 desc[UR14][R30.64+0x89], R9 ;  /* 0x000089091e00a986 */ /* 0x0003e2000c10110e */
[----:B0-----:R-:W-:-:S02]  /*26990*/  F2FP.SATFINITE.E4M3.F32.PACK_AB_MERGE_C R7, RZ, R2, RZ ;  /* 0x00000002ff07723e */ /* 0x001fc400048070ff */
[----:B-1----:R-:W-:Y:S01]  /*269a0*/  F2FP.SATFINITE.E4M3.F32.PACK_AB_MERGE_C R9, RZ, R3, RZ ;  /* 0x00000003ff09723e */ /* 0x002fe200048070ff */
[----:B------:R-:W-:Y:S02]  /*269b0*/  FMUL R4, R38, UR20 ;  /* 0x0000001426047c20 */ /* 0x000fe40008400000 */
[----:B------:R-:W4:Y:S03]  /*269c0*/  LDL.LU R38, [R1+0x394] ;  /* 0x0003940001267983 */ /* 0x000f260000300800 */
[----:B------:R-:W-:Y:S01]  /*269d0*/  F2FP.SATFINITE.E4M3.F32.PACK_AB_MERGE_C R13, RZ, R4, RZ ;  /* 0x00000004ff0d723e */ /* 0x000fe200048070ff */
[----:B------:R-:W-:Y:S02]  /*269e0*/  FMUL R5, R37, UR20 ;  /* 0x0000001425057c20 */ /* 0x000fe40008400000 */
[----:B------:R-:W4:Y:S01]  /*269f0*/  LDL.LU R37, [R1+0x398] ;  /* 0x0003980001257983 */ /* 0x000f220000300800 */
[----:B------:R-:W-:-:S03]  /*26a00*/  FMUL R2, R36, UR20 ;  /* 0x0000001424027c20 */ /* 0x000fc60008400000 */
[----:B------:R-:W4:Y:S01]  /*26a10*/  LDL.LU R36, [R1+0x39c] ;  /* 0x00039c0001247983 */ /* 0x000f220000300800 */
[----:B--2---:R-:W-:-:S03]  /*26a20*/  FMUL R3, R35, UR20 ;  /* 0x0000001423037c20 */ /* 0x004fc60008400000 */
[----:B------:R-:W2:Y:S01]  /*26a30*/  LDL.LU R35, [R1+0x3a0] ;  /* 0x0003a00001237983 */ /* 0x000ea20000300800 */
        /* <DEDUP_REMOVED lines=9> */
[----:B------:R0:W-:Y:S01]  /*26ad0*/  @!P6 STG.E.U8 desc[UR14][R28.64+0x89], R7 ;  /* 0x000089071c00e986 */ /* 0x0001e2000c10110e */
[----:B------:R-:W-:-:S03]  /*26ae0*/  ISETP.LT.OR P6, PT, R0, 0x92, !P0 ;  /* 0x000000920000780c */ /* 0x000fc600047c1670 */
[----:B------:R-:W-:Y:S01]  /*26af0*/  @!P5 STG.E.U8 desc[UR14][R28.64+0x88], R11 ;  /* 0x0000880b1c00d986 */ /* 0x000fe2000c10110e */
[----:B------:R-:W-:-:S03]  /*26b00*/  ISETP.LT.OR P5, PT, R0, 0x91, !P0 ;  /* 0x000000910000780c */ /* 0x000fc600047a1670 */
[----:B------:R1:W-:Y:S01]  /*26b10*/  @!P3 STG.E.U8 desc[UR14][R30.64+0x90], R9 ;  /* 0x000090091e00b986 */ /* 0x0003e2000c10110e */
[C---:B------:R-:W-:Y:S02]  /*26b20*/  ISETP.LT.OR P3, PT, R0.reuse, 0x99, !P1 ;  /* 0x000000990000780c */ /* 0x040fe40004f61670 */
[----:B0-----:R-:W-:Y:S01]  /*26b30*/  F2FP.SATFINITE.E4M3.F32.PACK_AB_MERGE_C R7, RZ, R2, RZ ;  /* 0x00000002ff07723e */ /* 0x001fe200048070ff */
[----:B------:R-:W-:Y:S01]  /*26b40*/  @!P2 STG.E.U8 desc[UR14][R30.64+0x91], R13 ;  /* 0x0000910d1e00a986 */ /* 0x000fe2000c10110e */
[----:B------:R-:W-:Y:S02]  /*26b50*/  ISETP.LT.OR P2, PT, R0, 0x9a, !P1 ;  /* 0x0000009a0000780c */ /* 0x000fe40004f41670 */
        /* <DEDUP_REMOVED lines=86> */
[----:B------:R0:W-:Y:S01]  /*270c0*/  @!P6 STG.E.U8 desc[UR14][R28.64+0xb1], R7 ;  /* 0x0000b1071c00e986 */ /* 0x0001e2000c10110e */
[----:B------:R-:W-:-:S03]  /*270d0*/  ISETP.LT.OR P6, PT, R0, 0xba, !P0 ;  /* 0x000000ba0000780c */ /* 0x000fc600047c1670 */
[----:B------:R-:W4:Y:S04]  /*270e0*/  LDL.LU R39, [R1+0x3f0] ;  /* 0x0003f00001277983 */ /* 0x000f280000300800 */
        /* <DEDUP_REMOVED lines=33> */
[----:B------:R0:W-:Y:S01]  /*27300*/  @!P6 STG.E.U8 desc[UR14][R28.64+0xc1], R7 ;  /* 0x0000c1071c00e986 */ /* 0x0001e2000c10110e */
[----:B------:R-:W-:-:S03]  /*27310*/  ISETP.LT.OR P6, PT, R0, 0xca, !P0 ;  /* 0x000000ca0000780c */ /* 0x000fc600047c1670 */
[----:B------:R-:W4:Y:S01]  /*27320*/  LDL.LU R40, [R1+0x40c] ;  /* 0x00040c0001287983 */ /* 0x000f220000300800 */
[----:B------:R-:W-:Y:S01]  /*27330*/  F2FP.SATFINITE.E4M3.F32.PACK_AB_MERGE_C R13, RZ, R4, RZ ;  /* 0x00000004ff0d723e */ /* 0x000fe200048070ff */
        /* <DEDUP_REMOVED lines=24> */
[C---:B------:R-:W-:Y:S01]  /*274c0*/  ISETP.LT.OR P3, PT, R0.reuse, 0xd1, !P1 ;  /* 0x000000d10000780c */ /* 0x040fe20004f61670 */
[----:B------:R-:W4:Y:S01]  /*274d0*/  LDL.LU R42, [R1+0x42c] ;  /* 0x00042c00012a7983 */ /* 0x000f220000300800 */
[C---:B------:R-:W-:Y:S02]  /*274e0*/  ISETP.LT.OR P2, PT, R0.reuse, 0xd2, !P1 ;  /* 0x000000d20000780c */ /* 0x040fe40004f41670 */
[----:B------:R-:W-:Y:S02]  /*274f0*/  ISETP.LT.OR P6, PT, R0, 0xd2, !P0 ;  /* 0x000000d20000780c */ /* 0x000fe400047c1670 */
[----:B------:R-:W-:-:S05]  /*27500*/  F2FP.SATFINITE.E4M3.F32.PACK_AB_MERGE_C R5, RZ, R5, RZ ;  /* 0x00000005ff05723e */ /* 0x000fca00048070ff */
[----:B------:R0:W-:Y:S01]  /*27510*/  @!P5 STG.E.U8 desc[UR14][R28.64+0xc8], R5 ;  /* 0x0000c8051c00d986 */ /* 0x0001e2000c10110e */
[----:B------:R-:W-:-:S03]  /*27520*/  ISETP.LT.OR P5, PT, R0, 0xd1, !P0 ;  /* 0x000000d10000780c */ /* 0x000fc600047a1670 */
[----:B------:R-:W-:Y:S01]  /*27530*/  @!P3 STG.E.U8 desc[UR14][R30.64+0xd0], R9 ;  /* 0x0000d0091e00b986 */ /* 0x000fe2000c10110e */
[----:B------:R-:W-:-:S03]  /*27540*/  ISETP.LT.OR P3, PT, R0, 0xd9, !P1 ;  /* 0x000000d90000780c */ /* 0x000fc60004f61670 */
[----:B------:R1:W-:Y:S01]  /*27550*/  @!P2 STG.E.U8 desc[UR14][R30.64+0xd1], R11 ;  /* 0x0000d10b1e00a986 */ /* 0x0003e2000c10110e */
[----:B0-----:R-:W-:Y:S02]  /*27560*/  F2FP.SATFINITE.E4M3.F32.PACK_AB_MERGE_C R5, RZ, R3, RZ ;  /* 0x00000003ff05723e */ /* 0x001fe400048070ff */
[----:B------:R-:W-:-:S03]  /*27570*/  ISETP.LT.OR P2, PT, R0, 0xda, !P1 ;  /* 0x000000da0000780c */ /* 0x000fc60004f41670 */
[----:B------:R-:W-:Y:S01]  /*27580*/  @!P6 STG.E.U8 desc[UR14][R28.64+0xd1], R5 ;  /* 0x0000d1051c00e986 */ /* 0x000fe2000c10110e */
[----:B-1----:R-:W-:Y:S02]  /*27590*/  F2FP.SATFINITE.E4M3.F32.PACK_AB_MERGE_C R11, RZ, R2, RZ ;  /* 0x00000002ff0b723e */ /* 0x002fe400048070ff */
[----:B------:R-:W-:Y:S01]  /*275a0*/  ISETP.LT.OR P6, PT, R0, 0xda, !P0 ;  /* 0x000000da0000780c */ /* 0x000fe200047c1670 */
[----:B------:R-:W-:Y:S02]  /*275b0*/  FMUL R2, R40, UR20 ;  /* 0x0000001428027c20 */ /* 0x000fe40008400000 */
[----:B------:R-:W4:Y:S01]  /*275c0*/  LDL.LU R40, [R1+0x430] ;  /* 0x0004300001287983 */ /* 0x000f220000300800 */
[----:B------:R-:W-:-:S03]  /*275d0*/  FMUL R3, R39, UR20 ;  /* 0x0000001427037c20 */ /* 0x000fc60008400000 */
[----:B------:R-:W4:Y:S01]  /*275e0*/  LDL.LU R39, [R1+0x434] ;  /* 0x0004340001277983 */ /* 0x000f220000300800 */
[----:B------:R-:W-:-:S03]  /*275f0*/  F2FP.SATFINITE.E4M3.F32.PACK_AB_MERGE_C R9, RZ, R4, RZ ;  /* 0x00000004ff09723e */ /* 0x000fc600048070ff */
        /* <DEDUP_REMOVED lines=13> */
[----:B--2---:R-:W-:Y:S01]  /*276d0*/  FMUL R3, R35, UR20 ;  /* 0x0000001423037c20 */ /* 0x004fe20008400000 */
[----:B0-----:R-:W-:Y:S02]  /*276e0*/  F2FP.SATFINITE.E4M3.F32.PACK_AB_MERGE_C R7, RZ, R2, RZ ;  /* 0x00000002ff07723e */ /* 0x001fe400048070ff */
        /* <DEDUP_REMOVED lines=15> */
[----:B------:R-:W-:Y:S02]  /*277e0*/  F2FP.SATFINITE.E4M3.F32.PACK_AB_MERGE_C R5, RZ, R5, RZ ;  /* 0x00000005ff05723e */ /* 0x000fe400048070ff */
[----:B0-----:R-:W-:Y:S01]  /*277f0*/  F2FP.SATFINITE.E4M3.F32.PACK_AB_MERGE_C R11, RZ, R4, RZ ;  /* 0x00000004ff0b723e */ /* 0x001fe200048070ff */
[----:B------:R0:W-:Y:S01]  /*27800*/  @!P6 STG.E.U8 desc[UR14][R28.64+0xe1], R7 ;  /* 0x0000e1071c00e986 */ /* 0x0001e2000c10110e */
[C---:B------:R-:W-:Y:S02]  /*27810*/  ISETP.LT.OR P6, PT, R0.reuse, 0xea, !P0 ;  /* 0x000000ea0000780c */ /* 0x040fe400047c1670 */
[----:B-1----:R-:W-:Y:S01]  /*27820*/  F2FP.SATFINITE.E4M3.F32.PACK_AB_MERGE_C R9, RZ, R3, RZ ;  /* 0x00000003ff09723e */ /* 0x002fe200048070ff */
[----:B------:R1:W-:Y:S01]  /*27830*/  @!P5 STG.E.U8 desc[UR14][R28.64+0xe0], R5 ;  /* 0x0000e0051c00d986 */ /* 0x0003e2000c10110e */
[----:B------:R-:W-:-:S03]  /*27840*/  ISETP.LT.OR P5, PT, R0, 0xe9, !P0 ;  /* 0x000000e90000780c */ /* 0x000fc600047a1670 */
[----:B------:R-:W-:Y:S01]  /*27850*/  @!P2 STG.E.U8 desc[UR14][R30.64+0xe9], R11 ;  /* 0x0000e90b1e00a986 */ /* 0x000fe2000c10110e */
[----:B------:R-:W-:Y:S01]  /*27860*/  ISETP.LT.OR P2, PT, R0, 0xf2, !P1 ;  /* 0x000000f20000780c */ /* 0x000fe20004f41670 */
[----:B------:R-:W-:Y:S02]  /*27870*/  FMUL R3, R42, UR20 ;  /* 0x000000142a037c20 */ /* 0x000fe40008400000 */
[----:B------:R1:W-:Y:S01]  /*27880*/  @!P3 STG.E.U8 desc[UR14][R30.64+0xe8], R9 ;  /* 0x0000e8091e00b986 */ /* 0x0003e2000c10110e */
[----:B------:R-:W-:Y:S02]  /*27890*/  ISETP.LT.OR P3, PT, R0, 0xf1, !P1 ;  /* 0x000000f10000780c */ /* 0x000fe40004f61670 */
[----:B------:R-:W-:Y:S01]  /*278a0*/  F2FP.SATFINITE.E4M3.F32.PACK_AB_MERGE_C R13, RZ, R2, RZ ;  /* 0x00000002ff0d723e */ /* 0x000fe200048070ff */
[----:B------:R-:W-:Y:S01]  /*278b0*/  FMUL R4, R39, UR20 ;  /* 0x0000001427047c20 */ /* 0x000fe20008400000 */
[----:B------:R-:W-:Y:S01]  /*278c0*/  FMUL R2, R40, UR20 ;  /* 0x0000001428027c20 */ /* 0x000fe20008400000 */
[----:B------:R-:W-:-:S03]  /*278d0*/  F2FP.SATFINITE.E4M3.F32.PACK_AB_MERGE_C R3, RZ, R3, RZ ;  /* 0x00000003ff03723e */ /* 0x000fc600048070ff */
[----:B0-----:R-:W-:Y:S02]  /*278e0*/  F2FP.SATFINITE.E4M3.F32.PACK_AB_MERGE_C R7, RZ, R4, RZ ;  /* 0x00000004ff07723e */ /* 0x001fe400048070ff */
[----:B-1----:R-:W-:Y:S01]  /*278f0*/  F2FP.SATFINITE.E4M3.F32.PACK_AB_MERGE_C R5, RZ, R2, RZ ;  /* 0x00000002ff05723e */ /* 0x002fe200048070ff */
[----:B------:R-:W-:Y:S01]  /*27900*/  @!P5 STG.E.U8 desc[UR14][R28.64+0xe8], R13 ;  /* 0x0000e80d1c00d986 */ /* 0x000fe2000c10110e */
[----:B------:R-:W-:-:S03]  /*27910*/  ISETP.LT.OR P5, PT, R0, 0xf1, !P0 ;  /* 0x000000f10000780c */ /* 0x000fc600047a1670 */
[----:B------:R2:W-:Y:S01]  /*27920*/  @!P6 STG.E.U8 desc[UR14][R28.64+0xe9], R3 ;  /* 0x0000e9031c00e986 */ /* 0x0005e2000c10110e */
[----:B------:R-:W-:-:S03]  /*27930*/  ISETP.LT.OR P6, PT, R0, 0xf2, !P0 ;  /* 0x000000f20000780c */ /* 0x000fc600047c1670 */
[----:B------:R0:W-:Y:S01]  /*27940*/  @!P2 STG.E.U8 desc[UR14][R30.64+0xf1], R7 ;  /* 0x0000f1071e00a986 */ /* 0x0001e2000c10110e */
[C---:B------:R-:W-:Y:S02]  /*27950*/  ISETP.LT.OR P2, PT, R0.reuse, 0xf9, !P1 ;  /* 0x000000f90000780c */ /* 0x040fe40004f41670 */
[C---:B------:R-:W-:Y:S01]  /*27960*/  ISETP.LT.OR P1, PT, R0.reuse, 0xfa, !P1 ;  /* 0x000000fa0000780c */ /* 0x040fe20004f21670 */
[----:B------:R4:W-:Y:S01]  /*27970*/  @!P3 STG.E.U8 desc[UR14][R30.64+0xf0], R5 ;  /* 0x0000f0051e00b986 */ /* 0x0009e2000c10110e */
[C---:B------:R-:W-:Y:S02]  /*27980*/  ISETP.LT.OR P3, PT, R0.reuse, 0xf9, !P0 ;  /* 0x000000f90000780c */ /* 0x040fe40004761670 */
[----:B------:R-:W-:Y:S01]  /*27990*/  ISETP.LT.OR P0, PT, R0, 0xfa, !P0 ;  /* 0x000000fa0000780c */ /* 0x000fe20004701670 */
[----:B------:R-:W-:-:S05]  /*279a0*/  FMUL R2, R38, UR20 ;  /* 0x0000001426027c20 */ /* 0x000fca0008400000 */
[----:B------:R-:W-:-:S05]  /*279b0*/  F2FP.SATFINITE.E4M3.F32.PACK_AB_MERGE_C R9, RZ, R2, RZ ;  /* 0x00000002ff09723e */ /* 0x000fca00048070ff */
[----:B------:R1:W-:Y:S01]  /*279c0*/  @!P5 STG.E.U8 desc[UR14][R28.64+0xf0], R9 ;  /* 0x0000f0091c00d986 */ /* 0x0003e2000c10110e */
[----:B------:R-:W-:Y:S01]  /*279d0*/  FMUL R0, R37, UR20 ;  /* 0x0000001425007c20 */ /* 0x000fe20008400000 */
[----:B------:R-:W-:Y:S01]  /*279e0*/  FMUL R2, R36, UR20 ;  /* 0x0000001424027c20 */ /* 0x000fe20008400000 */
[----:B--2---:R-:W-:-:S03]  /*279f0*/  FMUL R3, R35, UR20 ;  /* 0x0000001423037c20 */ /* 0x004fc60008400000 */
[----:B0-----:R-:W-:Y:S02]  /*27a00*/  F2FP.SATFINITE.E4M3.F32.PACK_AB_MERGE_C R7, RZ, R0, RZ ;  /* 0x00000000ff07723e */ /* 0x001fe400048070ff */
[----:B------:R-:W-:Y:S02]  /*27a10*/  F2FP.SATFINITE.E4M3.F32.PACK_AB_MERGE_C R11, RZ, R2, RZ ;  /* 0x00000002ff0b723e */ /* 0x000fe400048070ff */
[----:B------:R-:W-:Y:S01]  /*27a20*/  F2FP.SATFINITE.E4M3.F32.PACK_AB_MERGE_C R3, RZ, R3, RZ ;  /* 0x00000003ff03723e */ /* 0x000fe200048070ff */
[----:B------:R1:W-:Y:S04]  /*27a30*/  @!P6 STG.E.U8 desc[UR14][R28.64+0xf1], R7 ;  /* 0x0000f1071c00e986 */ /* 0x0003e8000c10110e */
[----:B------:R1:W-:Y:S04]  /*27a40*/  @!P2 STG.E.U8 desc[UR14][R30.64+0xf8], R11 ;  /* 0x0000f80b1e00a986 */ /* 0x0003e8000c10110e */
[----:B------:R1:W-:Y:S01]  /*27a50*/  @!P1 STG.E.U8 desc[UR14][R30.64+0xf9], R3 ;  /* 0x0000f9031e009986 */ /* 0x0003e2000c10110e */
[----:B---3--:R-:W-:Y:S01]  /*27a60*/  FMUL R4, R33, UR20 ;  /* 0x0000001421047c20 */ /* 0x008fe20008400000 */
[----:B----4-:R-:W-:-:S04]  /*27a70*/  FMUL R5, R32, UR20 ;  /* 0x0000001420057c20 */ /* 0x010fc80008400000 */
[----:B------:R-:W-:Y:S02]  /*27a80*/  F2FP.SATFINITE.E4M3.F32.PACK_AB_MERGE_C R13, RZ, R4, RZ ;  /* 0x00000004ff0d723e */ /* 0x000fe400048070ff */
[----:B------:R-:W-:-:S03]  /*27a90*/  F2FP.SATFINITE.E4M3.F32.PACK_AB_MERGE_C R5, RZ, R5, RZ ;  /* 0x00000005ff05723e */ /* 0x000fc600048070ff */
[----:B------:R1:W-:Y:S04]  /*27aa0*/  @!P3 STG.E.U8 desc[UR14][R28.64+0xf8], R13 ;  /* 0x0000f80d1c00b986 */ /* 0x0003e8000c10110e */
[----:B------:R1:W-:Y:S02]  /*27ab0*/  @!P0 STG.E.U8 desc[UR14][R28.64+0xf9], R5 ;  /* 0x0000f9051c008986 */ /* 0x0003e4000c10110e */
.L_x_545:
[----:B------:R-:W-:Y:S05]  /*27ac0*/  BSYNC B0 ;  /* 0x0000000000007941 */ /* 0x000fea0003800000 */
.L_x_31:
[----:B-12--5:R-:W2:Y:S04]  /*27ad0*/  LDL.LU R3, [R1+0x450] ;  /* 0x0004500001037983 */ /* 0x026ea80000300800 */
[----:B------:R-:W2:Y:S01]  /*27ae0*/  LDL.LU R2, [R1+0x454] ;  /* 0x0004540001027983 */ /* 0x000ea20000300800 */
[----:B------:R-:W-:Y:S01]  /*27af0*/  ULDC UR6, c[0x0][0xc] ;  /* 0x0000030000067ab9 */ /* 0x000fe20000000800 */
[----:B------:R-:W-:Y:S01]  /*27b00*/  ULDC UR7, c[0x0][0x10] ;  /* 0x0000040000077ab9 */ /* 0x000fe20000000800 */
[----:B---34-:R-:W2:Y:S01]  /*27b10*/  LDC R5, c[0x0][0x14] ;  /* 0x00000500ff057b82 */ /* 0x018ea20000000800 */
[----:B------:R-:W-:Y:S01]  /*27b20*/  UIMAD.WIDE.U32 UR6, UR6, UR7, URZ ;  /* 0x00000007060672a5 */ /* 0x000fe2000f8e003f */
[----:B------:R-:W-:Y:S01]  /*27b30*/  PRMT R0, RZ, 0x7610, R0 ;  /* 0x00007610ff007816 */ /* 0x000fe20000000000 */
[----:B------:R-:W-:-:S04]  /*27b40*/  UMOV UR9, 0xffffffff ;  /* 0xffffffff00097882 */ /* 0x000fc80000000000 */
[----:B--2---:R-:W-:-:S04]  /*27b50*/  IMAD.WIDE.U32 R2, R5, UR6, R2 ;  /* 0x0000000605027c25 */ /* 0x004fc8000f8e0002 */
[----:B------:R-:W-:Y:S01]  /*27b60*/  IMAD R5, R5, UR7, RZ ;  /* 0x0000000705057c24 */ /* 0x000fe2000f8e02ff */
[----:B------:R-:W-:Y:S01]  /*27b70*/  ULDC.64 UR6, c[0x0][0x650] ;  /* 0x0001940000067ab9 */ /* 0x000fe20000000a00 */
[----:B------:R-:W-:Y:S01]  /*27b80*/  IMAD.MOV.U32 R11, RZ, RZ, R2 ;  /* 0x000000ffff0b7224 */ /* 0x000fe200078e0002 */
[----:B------:R-:W-:Y:S01]  /*27b90*/  ISETP.GE.U32.AND P0, PT, R2, UR6, PT ;  /* 0x0000000602007c0c */ /* 0x000fe2000bf06070 */
[----:B------:R-:W-:Y:S02]  /*27ba0*/  IMAD.IADD R13, R3, 0x1, R5 ;  /* 0x00000001030d7824 */ /* 0x000fe400078e0205 */
[----:B------:R-:W-:-:S03]  /*27bb0*/  IMAD.MOV.U32 R2, RZ, RZ, -0x1 ;  /* 0xffffffffff027424 */ /* 0x000fc600078e00ff */
[----:B------:R1:W-:Y:S01]  /*27bc0*/  STL [R1+0x450], R13 ;  /* 0x0004500d01007387 */ /* 0x0003e20000100800 */
[----:B------:R-:W-:-:S03]  /*27bd0*/  ISETP.GE.U32.AND.EX P0, PT, R13, UR7, PT, P0 ;  /* 0x000000070d007c0c */ /* 0x000fc6000bf06100 */
[----:B------:R1:W-:Y:S04]  /*27be0*/  STL [R1+0x454], R11 ;  /* 0x0004540b01007387 */ /* 0x0003e80000100800 */
[----:B------:R1:W-:Y:S06]  /*27bf0*/  STL [R1+0x458], R2 ;  /* 0x0004580201007387 */ /* 0x0003ec0000100800 */
[----:B------:R-:W-:Y:S05]  /*27c00*/  @P0 BRA `(.L_x_546) ;  /* 0x0000000400740947 */ /* 0x000fea0003800000 */
[----:B------:R-:W2:Y:S01]  /*27c10*/  S2R R8, SR_CTAID.X ;  /* 0x0000000000087919 */ /* 0x000ea20000002500 */
[----:B------:R-:W-:Y:S01]  /*27c20*/  ULDC.64 UR18, c[0x0][0x628] ;  /* 0x00018a0000127ab9 */ /* 0x000fe20000000a00 */
[----:B------:R-:W3:Y:S01]  /*27c30*/  LDC R9, c[0x0][0x144] ;  /* 0x00005100ff097b82 */ /* 0x000ee20000000800 */
[----:B------:R-:W-:Y:S01]  /*27c40*/  ULDC UR6, c[0x0][0x150] ;  /* 0x0000540000067ab9 */ /* 0x000fe20000000800 */
[----:B------:R-:W4:Y:S01]  /*27c50*/  S2R R12, SR_CTAID.Y ;  /* 0x00000000000c7919 */ /* 0x000f220000002600 */
[----:B------:R-:W-:Y:S01]  /*27c60*/  ISETP.NE.U32.AND P0, PT, RZ, UR18, PT ;  /* 0x00000012ff007c0c */ /* 0x000fe2000bf05070 */
[----:B------:R-:W-:Y:S01]  /*27c70*/  ULDC UR23, c[0x0][0x630] ;  /* 0x00018c0000177ab9 */ /* 0x000fe20000000800 */
[----:B------:R-:W-:Y:S02]  /*27c80*/  R2UR UR16, R11 ;  /* 0x000000000b1072ca */ /* 0x000fe400000e0000 */
[----:B------:R-:W-:Y:S01]  /*27c90*/  ISETP.NE.AND.EX P0, PT, RZ, UR19, PT, P0 ;  /* 0x00000013ff007c0c */ /* 0x000fe2000bf05300 */
[----:B0-----:R-:W0:Y:S01]  /*27ca0*/  LDC.64 R6, c[0x0][0x620] ;  /* 0x00018800ff067b82 */ /* 0x001e220000000a00 */
[----:B------:R-:W-:-:S02]  /*27cb0*/  R2UR UR17, R13 ;  /* 0x000000000d1172ca */ /* 0x000fc400000e0000 */
[----:B--2---:R-:W-:-:S05]  /*27cc0*/  I2FP.F32.U32 R0, R8 ;  /* 0x0000000800007245 */ /* 0x004fca0000201000 */
[----:B------:R-:W-:-:S06]  /*27cd0*/  FMUL R0, R0, UR6 ;  /* 0x0000000600007c20 */ /* 0x000fcc0008400000 */
[----:B------:R-:W2:Y:S01]  /*27ce0*/  F2I.U32.TRUNC.NTZ R0, R0 ;  /* 0x0000000000007305 */ /* 0x000ea2000020f000 */
[----:B----4-:R-:W-:Y:S05]  /*27cf0*/  @!P0 BRA `(.L_x_547) ;  /* 0x0000000000308947 */ /* 0x010fea0003800000 */
        /* <DEDUP_REMOVED lines=12> */
.L_x_547:
[----:B------:R-:W-:Y:S01]  /*27dc0*/  USHF.R.U64 UR9, UR16, UR23, UR17 ;  /* 0x0000001710097299 */ /* 0x000fe20008001211 */
[----:B------:R-:W4:Y:S01]  /*27dd0*/  LDC.64 R22, c[0x0][0x640] ;  /* 0x00019000ff167b82 */ /* 0x000f220000000a00 */
[----:B------:R-:W-:Y:S01]  /*27de0*/  USHF.R.U32.HI UR6, URZ, UR23, UR17 ;  /* 0x000000173f067299 */ /* 0x000fe20008011611 */
[----:B--2---:R-:W-:Y:S02]  /*27df0*/  IMAD.MOV R10, RZ, RZ, -R0 ;  /* 0x000000ffff0a7224 */ /* 0x004fe400078e0a00 */
[----:B-1----:R-:W-:Y:S01]  /*27e00*/  IMAD.MOV.U32 R2, RZ, RZ, R11 ;  /* 0x000000ffff027224 */ /* 0x002fe200078e000b */
[----:B------:R-:W-:Y:S01]  /*27e10*/  IADD3 R5, P0, RZ, -UR9, RZ ;  /* 0x80000009ff057c10 */ /* 0x000fe2000ff1e0ff */
[----:B---3--:R-:W-:Y:S02]  /*27e20*/  IMAD R18, R9, R10, R8 ;  /* 0x0000000a09127224 */ /* 0x008fe400078e0208 */
[----:B------:R-:W1:Y:S02]  /*27e30*/  LDC R4, c[0x0][0x618] ;  /* 0x00018600ff047b82 */ /* 0x000e640000000800 */
[----:B------:R-:W-:Y:S01]  /*27e40*/  IMAD.X R3, RZ, RZ, ~UR6, P0 ;  /* 0x80000006ff037e24 */ /* 0x000fe200080e06ff */
[----:B------:R-:W-:-:S03]  /*27e50*/  ULDC UR6, c[0x0][0x154] ;  /* 0x0000550000067ab9 */ /* 0x000fc60000000800 */
[-C--:B0-----:R-:W-:Y:S02]  /*27e60*/  IMAD R0, R3, R6.reuse, RZ ;  /* 0x0000000603007224 */ /* 0x081fe400078e02ff */
[----:B------:R-:W0:Y:S01]  /*27e70*/  LDC R14, c[0x0][0x608] ;  /* 0x00018200ff0e7b82 */ /* 0x000e220000000800 */
[----:B------:R-:W-:Y:S02]  /*27e80*/  IMAD.MOV.U32 R3, RZ, RZ, R13 ;  /* 0x000000ffff037224 */ /* 0x000fe400078e000d */
[----:B------:R-:W-:-:S05]  /*27e90*/  IMAD.WIDE.U32 R2, R5, R6, R2 ;  /* 0x0000000605027225 */ /* 0x000fca00078e0002 */
[----:B------:R-:W2:Y:S01]  /*27ea0*/  LDC R20, c[0x0][0x658] ;  /* 0x00019600ff147b82 */ /* 0x000ea20000000800 */
[----:B------:R-:W-:Y:S01]  /*27eb0*/  IMAD R5, R5, R7, R0 ;  /* 0x0000000705057224 */ /* 0x000fe200078e0200 */
[----:B------:R-:W-:Y:S01]  /*27ec0*/  I2FP.F32.U32 R0, R12 ;  /* 0x0000000c00007245 */ /* 0x000fe20000201000 */
[----:B------:R-:W-:Y:S01]  /*27ed0*/  IMAD.MOV.U32 R7, RZ, RZ, 0x1 ;  /* 0x00000001ff077424 */ /* 0x000fe200078e00ff */
[----:B----4-:R-:W-:Y:S01]  /*27ee0*/  ISETP.NE.U32.AND P0, PT, R22, RZ, PT ;  /* 0x000000ff1600720c */ /* 0x010fe20003f05070 */
[----:B------:R-:W-:Y:S02]  /*27ef0*/  IMAD.IADD R3, R3, 0x1, R5 ;  /* 0x0000000103037824 */ /* 0x000fe400078e0205 */
[----:B------:R-:W-:Y:S01]  /*27f00*/  FMUL R0, R0, UR6 ;  /* 0x0000000600007c20 */ /* 0x000fe20008400000 */
[----:B------:R-:W3:Y:S01]  /*27f10*/  LDC R15, c[0x0][0x148] ;  /* 0x00005200ff0f7b82 */ /* 0x000ee20000000800 */
[----:B------:R-:W-:Y:S01]  /*27f20*/  ISETP.NE.AND.EX P0, PT, R23, RZ, PT, P0 ;  /* 0x000000ff1700720c */ /* 0x000fe20003f05300 */
[----:B------:R-:W-:Y:S01]  /*27f30*/  IMAD.MOV.U32 R5, RZ, RZ, -0x1 ;  /* 0xffffffffff057424 */ /* 0x000fe200078e00ff */
[-CC-:B-1----:R-:W-:Y:S01]  /*27f40*/  SHF.R.U64 R10, R2, R4.reuse, R3.reuse ;  /* 0x00000004020a7219 */ /* 0x182fe20000001203 */
[----:B------:R1:W4:Y:S01]  /*27f50*/  F2I.U32.TRUNC.NTZ R13, R0 ;  /* 0x00000000000d7305 */ /* 0x000322000020f000 */
[----:B------:R-:W-:-:S03]  /*27f60*/  SHF.R.U32.HI R3, RZ, R4, R3 ;  /* 0x00000004ff037219 */ /* 0x000fc60000011603 */
[----:B------:R-:W1:Y:S01]  /*27f70*/  LDC R16, c[0x0][0x600] ;  /* 0x00018000ff107b82 */ /* 0x000e620000000800 */
[-CC-:B0-----:R-:W-:Y:S02]  /*27f80*/  SHF.R.U64 R8, R10, R14.reuse, R3.reuse ;  /* 0x0000000e0a087219 */ /* 0x181fe40000001203 */
[----:B------:R-:W-:-:S05]  /*27f90*/  SHF.R.U32.HI R3, RZ, R14, R3 ;  /* 0x0000000eff037219 */ /* 0x000fca0000011603 */
[----:B------:R-:W0:Y:S01]  /*27fa0*/  LDC R17, c[0x0][0x648] ;  /* 0x00019200ff117b82 */ /* 0x000e220000000800 */
[-CC-:B--2---:R-:W-:Y:S02]  /*27fb0*/  SHF.R.U64 R11, R8, R20.reuse, R3.reuse ;  /* 0x00000014080b7219 */ /* 0x184fe40000001203 */
[-C--:B------:R-:W-:Y:S02]  /*27fc0*/  SHF.L.U32 R5, R5, R20.reuse, RZ ;  /* 0x0000001405057219 */ /* 0x080fe400000006ff */
[-C--:B------:R-:W-:Y:S01]  /*27fd0*/  SHF.R.U32.HI R3, RZ, R20.reuse, R3 ;  /* 0x00000014ff037219 */ /* 0x080fe20000011603 */
[----:B------:R-:W-:Y:S01]  /*27fe0*/  IMAD.MOV.U32 R2, RZ, RZ, R11 ;  /* 0x000000ffff027224 */ /* 0x000fe200078e000b */
[----:B------:R-:W-:Y:S01]  /*27ff0*/  SHF.L.U32 R20, R7, R20, RZ ;  /* 0x0000001407147219 */ /* 0x000fe200000006ff */
[----:B------:R-:W2:Y:S01]  /*28000*/  LDC R19, c[0x0][0x638] ;  /* 0x00018e00ff137b82 */ /* 0x000ea20000000800 */
[----:B------:R-:W-:-:S07]  /*28010*/  LOP3.LUT R41, RZ, R5, RZ, 0x33, !PT ;  /* 0x00000005ff297212 */ /* 0x000fce00078e33ff */
[----:B------:R-:W0:Y:S01]  /*28020*/  LDC R21, c[0x0][0x610] ;  /* 0x00018400ff157b82 */ /* 0x000e220000000800 */
[----:B----4-:R-:W-:Y:S05]  /*28030*/  @!P0 BRA `(.L_x_548) ;  /* 0x0000000000288947 */ /* 0x010fea0003800000 */
[----:B-1----:R-:W1:Y:S02]  /*28040*/  LDC R0, c[0x0][0x64c] ;  /* 0x00019300ff007b82 */ /* 0x002e640000000800 */
[----:B-1----:R-:W-:-:S05]  /*28050*/  IADD3 R7, P0, R11, R0, RZ ;  /* 0x000000000b077210 */ /* 0x002fca0007f1e0ff */
        /* <DEDUP_REMOVED lines=8> */
.L_x_548:
[----:B01----:R-:W-:Y:S01]  /*280e0*/  SHF.R.U64 R0, R2, R17, R3 ;  /* 0x0000001102007219 */ /* 0x003fe20000001203 */
[----:B------:R-:W-:Y:S01]  /*280f0*/  VIADD R3, R16, 0xffffffff ;  /* 0xffffffff10037836 */ /* 0x000fe20000000000 */
[----:B------:R-:W-:Y:S01]  /*28100*/  LOP3.LUT R41, R8, R41, RZ, 0xc0, !PT ;  /* 0x0000002908297212 */ /* 0x000fe200078ec0ff */
[----:B------:R-:W-:Y:S02]  /*28110*/  IMAD.MOV R13, RZ, RZ, -R13 ;  /* 0x000000ffff0d7224 */ /* 0x000fe400078e0a0d */
[----:B------:R-:W-:Y:S01]  /*28120*/  IMAD.MOV R2, RZ, RZ, -R0 ;  /* 0x000000ffff027224 */ /* 0x000fe200078e0a00 */
[----:B------:R-:W-:Y:S01]  /*28130*/  LOP3.LUT R3, R10, R3, RZ, 0xc0, !PT ;  /* 0x000000030a037212 */ /* 0x000fe200078ec0ff */
[----:B------:R-:W-:Y:S02]  /*28140*/  IMAD R41, R20, R0, R41 ;  /* 0x0000000014297224 */ /* 0x000fe400078e0229 */
[----:B---3--:R-:W-:Y:S02]  /*28150*/  @P4 IMAD R18, R15, R13, R12 ;  /* 0x0000000d0f124224 */ /* 0x008fe400078e020c */
[----:B--2---:R-:W-:-:S02]  /*28160*/  IMAD R0, R2, R19, R11 ;  /* 0x0000001302007224 */ /* 0x004fc400078e020b */
[----:B------:R-:W-:Y:S02]  /*28170*/  IMAD R41, R41, R21, R18 ;  /* 0x0000001529297224 */ /* 0x000fe400078e0212 */
[----:B------:R-:W-:Y:S02]  /*28180*/  IMAD R2, R0, R16, R3 ;  /* 0x0000001000027224 */ /* 0x000fe400078e0203 */
[----:B------:R-:W-:-:S03]  /*28190*/  IMAD.MOV.U32 R4, RZ, RZ, 0x1 ;  /* 0x00000001ff047424 */ /* 0x000fc600078e00ff */
[----:B------:R-:W-:Y:S02]  /*281a0*/  SEL R3, R2, R41, !P4 ;  /* 0x0000002902037207 */ /* 0x000fe40006000000 */
[----:B------:R-:W-:Y:S02]  /*281b0*/  PRMT R0, R4, 0x7610, R0 ;  /* 0x0000761004007816 */ /* 0x000fe40000000000 */
[----:B------:R-:W-:Y:S01]  /*281c0*/  SEL R41, R41, R2, !P4 ;  /* 0x0000000229297207 */ /* 0x000fe20006000000 */
[----:B------:R2:W-:Y:S06]  /*281d0*/  STL [R1+0x458], R3 ;  /* 0x0004580301007387 */ /* 0x0005ec0000100800 */
.L_x_546:
[----:B------:R3:W-:Y:S01]  /*281e0*/  STL [R1+0x45c], R41 ;  /* 0x00045c2901007387 */ /* 0x0007e20000100800 */
[----:B------:R-:W-:-:S13]  /*281f0*/  LOP3.LUT P0, RZ, R0, 0xff, RZ, 0xc0, !PT ;  /* 0x000000ff00ff7812 */ /* 0x000fda000780c0ff */
[----:B---3--:R-:W-:Y:S05]  /*28200*/  @P0 BRA `(.L_x_549) ;  /* 0xfffffd8c00800947 */ /* 0x008fea000383ffff */
[----:B------:R-:W-:Y:S05]  /*28210*/  EXIT ;  /* 0x000000000000794d */ /* 0x000fea0003800000 */
.L_x_3:
[----:B------:R-:W2:Y:S01]  /*28220*/  LDL R18, [R1+0x454] ;  /* 0x0004540001127983 */ /* 0x000ea20000100800 */
[----:B------:R-:W-:-:S03]  /*28230*/  ULDC.64 UR4, c[0x0][0x650] ;  /* 0x0001940000047ab9 */ /* 0x000fc60000000a00 */
[----:B------:R-:W3:Y:S01]  /*28240*/  LDL R19, [R1+0x450] ;  /* 0x0004500001137983 */ /* 0x000ee20000100800 */
[----:B------:R-:W-:Y:S01]  /*28250*/  PRMT R0, RZ, 0x7610, R0 ;  /* 0x00007610ff007816 */ /* 0x000fe20000000000 */
[----:B------:R-:W-:Y:S02]  /*28260*/  IMAD.MOV.U32 R5, RZ, RZ, -0x1 ;  /* 0xffffffffff057424 */ /* 0x000fe400078e00ff */
[----:B------:R-:W-:Y:S02]  /*28270*/  IMAD.MOV.U32 R4, RZ, RZ, -0x1 ;  /* 0xffffffffff047424 */ /* 0x000fe400078e00ff */
[----:B------:R-:W-:Y:S01]  /*28280*/  IMAD.MOV.U32 R10, RZ, RZ, -0x1 ;  /* 0xffffffffff0a7424 */ /* 0x000fe200078e00ff */
[----:B--2---:R-:W-:-:S04]  /*28290*/  ISETP.GE.U32.AND P0, PT, R18, UR4, PT ;  /* 0x0000000412007c0c */ /* 0x004fc8000bf06070 */
[----:B---3--:R-:W-:-:S13]  /*282a0*/  ISETP.GE.U32.AND.EX P0, PT, R19, UR5, PT, P0 ;  /* 0x0000000513007c0c */ /* 0x008fda000bf06100 */
[----:B------:R-:W-:Y:S05]  /*282b0*/  @P0 BRA `(.L_x_550) ;  /* 0x0000000400600947 */ /* 0x000fea0003800000 */
[----:B------:R-:W0:Y:S01]  /*282c0*/  LDC.64 R12, c[0x0][0x628] ;  /* 0x00018a00ff0c7b82 */ /* 0x000e220000000a00 */
[----:B------:R-:W-:Y:S02]  /*282d0*/  IMAD.MOV.U32 R8, RZ, RZ, R18 ;  /* 0x000000ffff087224 */ /* 0x000fe400078e0012 */
[----:B------:R-:W-:-:S05]  /*282e0*/  IMAD.MOV.U32 R9, RZ, RZ, R19 ;  /* 0x000000ffff097224 */ /* 0x000fca00078e0013 */
[----:B------:R-:W1:Y:S08]  /*282f0*/  LDC R14, c[0x0][0x630] ;  /* 0x00018c00ff0e7b82 */ /* 0x000e700000000800 */
[----:B------:R-:W2:Y:S01]  /*28300*/  LDC.64 R16, c[0x0][0x620] ;  /* 0x00018800ff107b82 */ /* 0x000ea20000000a00 */
[----:B0-----:R-:W-:-:S04]  /*28310*/  ISETP.NE.U32.AND P0, PT, R12, RZ, PT ;  /* 0x000000ff0c00720c */ /* 0x001fc80003f05070 */
[----:B------:R-:W-:-:S13]  /*28320*/  ISETP.NE.AND.EX P0, PT, R13, RZ, PT, P0 ;  /* 0x000000ff0d00720c */ /* 0x000fda0003f05300 */
[----:B-12---:R-:W-:Y:S05]  /*28330*/  @!P0 BRA `(.L_x_551) ;  /* 0x0000000000288947 */ /* 0x006fea0003800000 */
[----:B------:R-:W0:Y:S02]  /*28340*/  LDC R0, c[0x0][0x634] ;  /* 0x00018d00ff007b82 */ /* 0x000e240000000800 */
[----:B0-----:R-:W-:-:S05]  /*28350*/  IADD3 R9, P0, R18, R0, RZ ;  /* 0x0000000012097210 */ /* 0x001fca0007f1e0ff */
        /* <DEDUP_REMOVED lines=8> */
.L_x_551:
[-CC-:B------:R-:W-:Y:S01]  /*283e0*/  SHF.R.U64 R10, R8, R14.reuse, R9.reuse ;  /* 0x0000000e080a7219 */ /* 0x180fe20000001209 */
[----:B------:R-:W0:Y:S01]  /*283f0*/  LDC R6, c[0x0][0x618] ;  /* 0x00018600ff067b82 */ /* 0x000e220000000800 */
[----:B------:R-:W-:Y:S01]  /*28400*/  SHF.R.U32.HI R0, RZ, R14, R9 ;  /* 0x0000000eff007219 */ /* 0x000fe20000011609 */
[----:B------:R-:W-:Y:S01]  /*28410*/  ULDC UR4, c[0x0][0x150] ;  /* 0x0000540000047ab9 */ /* 0x000fe20000000800 */
[----:B------:R-:W-:Y:S01]  /*28420*/  IADD3 R3, P0, RZ, -R10, RZ ;  /* 0x8000000aff037210 */ /* 0x000fe20007f1e0ff */
[----:B------:R-:W-:Y:S01]  /*28430*/  IMAD.MOV.U32 R4, RZ, RZ, R18 ;  /* 0x000000ffff047224 */ /* 0x000fe200078e0012 */
[----:B------:R-:W-:Y:S01]  /*28440*/  I2FP.F32.U32 R8, R2 ;  /* 0x0000000200087245 */ /* 0x000fe20000201000 */
[----:B------:R-:W-:Y:S02]  /*28450*/  IMAD.MOV.U32 R5, RZ, RZ, R19 ;  /* 0x000000ffff057224 */ /* 0x000fe400078e0013 */
[----:B------:R-:W1:Y:S01]  /*28460*/  LDC.64 R20, c[0x0][0x640] ;  /* 0x00019000ff147b82 */ /* 0x000e620000000a00 */
[----:B------:R-:W-:-:S02]  /*28470*/  IMAD.X R7, RZ, RZ, ~R0, P0 ;  /* 0x000000ffff077224 */ /* 0x000fc400000e0e00 */
[----:B------:R-:W-:Y:S01]  /*28480*/  FMUL R9, R8, UR4 ;  /* 0x0000000408097c20 */ /* 0x000fe20008400000 */
[----:B------:R-:W-:Y:S01]  /*28490*/  IMAD.WIDE.U32 R4, R3, R16, R4 ;  /* 0x0000001003047225 */ /* 0x000fe200078e0004 */
[----:B------:R-:W-:-:S03]  /*284a0*/  ULDC UR4, c[0x0][0x154] ;  /* 0x0000550000047ab9 */ /* 0x000fc60000000800 */
[----:B------:R-:W-:Y:S01]  /*284b0*/  IMAD R0, R7, R16, RZ ;  /* 0x0000001007007224 */ /* 0x000fe200078e02ff */
[----:B------:R-:W2:Y:S01]  /*284c0*/  LDC R13, c[0x0][0x144] ;  /* 0x00005100ff0d7b82 */ /* 0x000ea20000000800 */
[----:B------:R-:W3:Y:S02]  /*284d0*/  F2I.U32.TRUNC.NTZ R9, R9 ;  /* 0x0000000900097305 */ /* 0x000ee4000020f000 */
[----:B------:R-:W-:-:S04]  /*284e0*/  IMAD R3, R3, R17, R0 ;  /* 0x0000001103037224 */ /* 0x000fc800078e0200 */
[----:B------:R-:W-:Y:S01]  /*284f0*/  IMAD.IADD R3, R5, 0x1, R3 ;  /* 0x0000000105037824 */ /* 0x000fe200078e0203 */
[----:B------:R-:W4:Y:S04]  /*28500*/  LDC R12, c[0x0][0x608] ;  /* 0x00018200ff0c7b82 */ /* 0x000f280000000800 */
[-C--:B0-----:R-:W-:Y:S02]  /*28510*/  SHF.R.U64 R8, R4, R6.reuse, R3 ;  /* 0x0000000604087219 */ /* 0x081fe40000001203 */
[----:B------:R-:W-:Y:S02]  /*28520*/  I2FP.F32.U32 R4, R11 ;  /* 0x0000000b00047245 */ /* 0x000fe40000201000 */
[----:B------:R-:W0:Y:S01]  /*28530*/  LDC R7, c[0x0][0x658] ;  /* 0x00019600ff077b82 */ /* 0x000e220000000800 */
[----:B-1----:R-:W-:Y:S01]  /*28540*/  ISETP.NE.U32.AND P0, PT, R20, RZ, PT ;  /* 0x000000ff1400720c */ /* 0x002fe20003f05070 */
[----:B---3--:R-:W-:Y:S01]  /*28550*/  IMAD.MOV R0, RZ, RZ, -R9 ;  /* 0x000000ffff007224 */ /* 0x008fe200078e0a09 */
[----:B------:R-:W-:Y:S01]  /*28560*/  SHF.R.U32.HI R3, RZ, R6, R3 ;  /* 0x00000006ff037219 */ /* 0x000fe20000011603 */
[----:B------:R-:W-:Y:S01]  /*28570*/  FMUL R4, R4, UR4 ;  /* 0x0000000404047c20 */ /* 0x000fe20008400000 */
[----:B------:R-:W-:Y:S01]  /*28580*/  ISETP.NE.AND.EX P0, PT, R21, RZ, PT, P0 ;  /* 0x000000ff1500720c */ /* 0x000fe20003f05300 */
[----:B------:R-:W-:-:S02]  /*28590*/  IMAD.MOV.U32 R6, RZ, RZ, -0x1 ;  /* 0xffffffffff067424 */ /* 0x000fc400078e00ff */
[----:B------:R-:W1:Y:S01]  /*285a0*/  LDC R14, c[0x0][0x148] ;  /* 0x00005200ff0e7b82 */ /* 0x000e620000000800 */
[----:B--2---:R-:W-:Y:S02]  /*285b0*/  IMAD R18, R13, R0, R2 ;  /* 0x000000000d127224 */ /* 0x004fe400078e0202 */
[----:B------:R-:W-:-:S05]  /*285c0*/  IMAD.MOV.U32 R2, RZ, RZ, 0x1 ;  /* 0x00000001ff027424 */ /* 0x000fca00078e00ff */
[----:B------:R-:W2:Y:S01]  /*285d0*/  LDC R16, c[0x0][0x600] ;  /* 0x00018000ff107b82 */ /* 0x000ea20000000800 */
[-CC-:B----4-:R-:W-:Y:S02]  /*285e0*/  SHF.R.U64 R13, R8, R12.reuse, R3.reuse ;  /* 0x0000000c080d7219 */ /* 0x190fe40000001203 */
[----:B------:R-:W-:Y:S02]  /*285f0*/  SHF.R.U32.HI R0, RZ, R12, R3 ;  /* 0x0000000cff007219 */ /* 0x000fe40000011603 */
[----:B------:R3:W4:Y:S03]  /*28600*/  F2I.U32.TRUNC.NTZ R12, R4 ;  /* 0x00000004000c7305 */ /* 0x000726000020f000 */
[----:B------:R-:W1:Y:S01]  /*28610*/  LDC R17, c[0x0][0x648] ;  /* 0x00019200ff117b82 */ /* 0x000e620000000800 */
[-C--:B0-----:R-:W-:Y:S02]  /*28620*/  SHF.R.U64 R15, R13, R7.reuse, R0 ;  /* 0x000000070d0f7219 */ /* 0x081fe40000001200 */
[----:B------:R-:W-:-:S02]  /*28630*/  SHF.L.U32 R6, R6, R7, RZ ;  /* 0x0000000706067219 */ /* 0x000fc400000006ff */
[-C--:B------:R-:W-:Y:S01]  /*28640*/  SHF.L.U32 R22, R2, R7.reuse, RZ ;  /* 0x0000000702167219 */ /* 0x080fe200000006ff */
[----:B------:R-:W-:Y:S01]  /*28650*/  IMAD.MOV.U32 R2, RZ, RZ, R15 ;  /* 0x000000ffff027224 */ /* 0x000fe200078e000f */
[----:B------:R-:W-:Y:S01]  /*28660*/  SHF.R.U32.HI R3, RZ, R7, R0 ;  /* 0x00000007ff037219 */ /* 0x000fe20000011600 */
[----:B------:R-:W0:Y:S01]  /*28670*/  LDC R19, c[0x0][0x638] ;  /* 0x00018e00ff137b82 */ /* 0x000e220000000800 */
[----:B------:R-:W-:-:S07]  /*28680*/  LOP3.LUT R24, RZ, R6, RZ, 0x33, !PT ;  /* 0x00000006ff187212 */ /* 0x000fce00078e33ff */
        /* <DEDUP_REMOVED lines=12> */
.L_x_552:
[----:B-1----:R-:W-:Y:S01]  /*28750*/  SHF.R.U64 R3, R2, R17, R3 ;  /* 0x0000001102037219 */ /* 0x002fe20000001203 */
[----:B--2---:R-:W-:Y:S01]  /*28760*/  VIADD R7, R16, 0xffffffff ;  /* 0xffffffff10077836 */ /* 0x004fe20000000000 */
[----:B------:R-:W-:Y:S01]  /*28770*/  LOP3.LUT R0, R13, R24, RZ, 0xc0, !PT ;  /* 0x000000180d007212 */ /* 0x000fe200078ec0ff */
[----:B------:R-:W-:Y:S02]  /*28780*/  IMAD.MOV R12, RZ, RZ, -R12 ;  /* 0x000000ffff0c7224 */ /* 0x000fe400078e0a0c */
[----:B------:R-:W-:Y:S02]  /*28790*/  IMAD.MOV R2, RZ, RZ, -R3 ;  /* 0x000000ffff027224 */ /* 0x000fe400078e0a03 */
[----:B------:R-:W-:Y:S01]  /*287a0*/  IMAD R5, R22, R3, R0 ;  /* 0x0000000316057224 */ /* 0x000fe200078e0200 */
[----:B------:R-:W-:Y:S01]  /*287b0*/  LOP3.LUT R3, R8, R7, RZ, 0xc0, !PT ;  /* 0x0000000708037212 */ /* 0x000fe200078ec0ff */
[----:B------:R-:W-:Y:S02]  /*287c0*/  @P4 IMAD R18, R14, R12, R11 ;  /* 0x0000000c0e124224 */ /* 0x000fe400078e020b */
[----:B0-----:R-:W-:-:S02]  /*287d0*/  IMAD R0, R2, R19, R15 ;  /* 0x0000001302007224 */ /* 0x001fc400078e020f */
[----:B------:R-:W-:Y:S02]  /*287e0*/  IMAD.MOV.U32 R4, RZ, RZ, 0x1 ;  /* 0x00000001ff047424 */ /* 0x000fe400078e00ff */
[----:B------:R-:W-:Y:S02]  /*287f0*/  IMAD R5, R5, R23, R18 ;  /* 0x0000001705057224 */ /* 0x000fe400078e0212 */
[----:B------:R-:W-:Y:S01]  /*28800*/  IMAD R2, R0, R16, R3 ;  /* 0x0000001000027224 */ /* 0x000fe200078e0203 */
[----:B------:R-:W-:-:S04]  /*28810*/  PRMT R0, R4, 0x7610, R0 ;  /* 0x0000761004007816 */ /* 0x000fc80000000000 */
[----:B------:R-:W-:Y:S02]  /*28820*/  SEL R4, R2, R5, !P4 ;  /* 0x0000000502047207 */ /* 0x000fe40006000000 */
[----:B------:R-:W-:-:S07]  /*28830*/  SEL R5, R5, R2, !P4 ;  /* 0x0000000205057207 */ /* 0x000fce0006000000 */
.L_x_550:
[----:B------:R-:W-:-:S08]  /*28840*/  NOP ;  /* 0x0000000000007918 */ /* 0x000fd00000000000 */
[----:B------:R-:W0:-:S00]  /*28850*/  USETMAXREG.DEALLOC.CTAPOOL 0x18 ;  /* 0x00000018000079c8 */ /* 0x000e0000080e0500 */
[----:B------:R-:W-:-:S13]  /*28860*/  ISETP.NE.AND P0, PT, RZ, UR8, PT ;  /* 0x00000008ff007c0c */ /* 0x000fda000bf05270 */
[----:B------:R-:W-:Y:S05]  /*28870*/  @P0 EXIT ;  /* 0x000000000000094d */ /* 0x000fea0003800000 */
[----:B0-----:R-:W-:Y:S01]  /*28880*/  LOP3.LUT P0, RZ, R0, 0xff, RZ, 0xc0, !PT ;  /* 0x000000ff00ff7812 */ /* 0x001fe2000780c0ff */
[----:B------:R-:W-:Y:S02]  /*28890*/  IMAD.MOV.U32 R6, RZ, RZ, 0x1 ;  /* 0x00000001ff067424 */ /* 0x000fe400078e00ff */
[----:B------:R-:W-:-:S10]  /*288a0*/  IMAD.MOV.U32 R7, RZ, RZ, RZ ;  /* 0x000000ffff077224 */ /* 0x000fd400078e00ff */
[----:B------:R-:W-:Y:S05]  /*288b0*/  @!P0 BRA `(.L_x_553) ;  /* 0x0000000c00408947 */ /* 0x000fea0003800000 */
[----:B------:R-:W0:Y:S01]  /*288c0*/  LDC R0, c[0x0][0x28c] ;  /* 0x0000a300ff007b82 */ /* 0x000e220000000800 */
[----:B------:R-:W1:Y:S01]  /*288d0*/  S2R R2, SR_TID.X ;  /* 0x0000000000027919 */ /* 0x000e620000002100 */
[----:B------:R-:W-:Y:S01]  /*288e0*/  ULDC UR5, c[0x0][0x658] ;  /* 0x0001960000057ab9 */ /* 0x000fe20000000800 */
[----:B------:R-:W-:Y:S01]  /*288f0*/  UMOV UR7, 0xffffffff ;  /* 0xffffffff00077882 */ /* 0x000fe20000000000 */
[----:B------:R-:W-:Y:S01]  /*28900*/  ULDC UR6, c[0x0][0xc] ;  /* 0x0000030000067ab9 */ /* 0x000fe20000000800 */
[----:B------:R-:W-:Y:S01]  /*28910*/  USHF.L.U32 UR8, UR7, UR5, URZ ;  /* 0x0000000507087299 */ /* 0x000fe2000800063f */
[----:B------:R-:W-:Y:S01]  /*28920*/  BSSY B0, `(.L_x_553) ;  /* 0x00000c9000007945 */ /* 0x000fe20003800000 */
[----:B------:R-:W-:Y:S01]  /*28930*/  UMOV UR9, 0x1 ;  /* 0x0000000100097882 */ /* 0x000fe20000000000 */
[----:B------:R-:W-:Y:S01]  /*28940*/  ULDC UR7, c[0x0][0x10] ;  /* 0x0000040000077ab9 */ /* 0x000fe20000000800 */
[----:B------:R-:W-:Y:S01]  /*28950*/  USHF.L.U32 UR18, UR9, UR5, URZ ;  /* 0x0000000509127299 */ /* 0x000fe2000800063f */
[----:B------:R-:W-:Y:S01]  /*28960*/  IMAD.MOV.U32 R9, RZ, RZ, 0x1 ;  /* 0x00000001ff097424 */ /* 0x000fe200078e00ff */
[----:B------:R-:W-:Y:S01]  /*28970*/  UIMAD.WIDE.U32 UR6, UR6, UR7, URZ ;  /* 0x00000007060672a5 */ /* 0x000fe2000f8e003f */
[----:B------:R-:W-:Y:S01]  /*28980*/  IMAD.MOV.U32 R6, RZ, RZ, 0x1 ;  /* 0x00000001ff067424 */ /* 0x000fe200078e00ff */
[----:B------:R-:W-:Y:S01]  /*28990*/  ULDC UR5, c[0x0][0x14] ;  /* 0x0000050000057ab9 */ /* 0x000fe20000000800 */
[----:B------:R-:W-:Y:S01]  /*289a0*/  IMAD.MOV.U32 R7, RZ, RZ, RZ ;  /* 0x000000ffff077224 */ /* 0x000fe200078e00ff */
[----:B------:R-:W-:-:S02]  /*289b0*/  UIMAD.WIDE.U32 UR20, UR6, UR5, URZ ;  /* 0x00000005061472a5 */ /* 0x000fc4000f8e003f */
[----:B------:R-:W-:Y:S01]  /*289c0*/  UIMAD UR16, UR7, UR5, URZ ;  /* 0x00000005071072a4 */ /* 0x000fe2000f8e023f */
[----:B------:R-:W-:Y:S01]  /*289d0*/  ULDC UR4, c[0x0][0x600] ;  /* 0x0001800000047ab9 */ /* 0x000fe20000000800 */
[----:B------:R-:W-:Y:S02]  /*289e0*/  ULOP3.LUT UR24, UR13, 0x2, URZ, 0xfc, !UPT ;  /* 0x000000020d187892 */ /* 0x000fe4000f8efc3f */
[----:B------:R-:W-:Y:S01]  /*289f0*/  UIADD3 UR4, UR4, -0x1, URZ ;  /* 0xffffffff04047890 */ /* 0x000fe2000fffe03f */
[----:B0-----:R-:W-:Y:S01]  /*28a00*/  VIADD R0, R0, 0x7f ;  /* 0x0000007f00007836 */ /* 0x001fe20000000000 */
[----:B------:R-:W-:Y:S02]  /*28a10*/  ULOP3.LUT UR17, URZ, UR8, URZ, 0x33, !UPT ;  /* 0x000000083f117292 */ /* 0x000fe4000f8e333f */
[----:B------:R-:W-:Y:S02]  /*28a20*/  UIADD3 UR16, UR21, UR16, URZ ;  /* 0x0000001015107290 */ /* 0x000fe4000fffe03f */
[----:B------:R-:W-:Y:S01]  /*28a30*/  SHF.R.S32.HI R3, RZ, 0x1f, R0 ;  /* 0x0000001fff037819 */ /* 0x000fe20000011400 */
[----:B------:R-:W-:-:S03]  /*28a40*/  ULDC.64 UR22, c[0x0][0x198] ;  /* 0x0000660000167ab9 */ /* 0x000fc60000000a00 */
[----:B------:R-:W-:Y:S02]  /*28a50*/  LEA.HI R0, R3, R0, RZ, 0x7 ;  /* 0x0000000003007211 */ /* 0x000fe400078f38ff */
[C---:B-1----:R-:W-:Y:S02]  /*28a60*/  LOP3.LUT P2, RZ, R2.reuse, 0x7f, RZ, 0xc0, !PT ;  /* 0x0000007f02ff7812 */ /* 0x042fe4000784c0ff */
[----:B------:R-:W-:Y:S02]  /*28a70*/  SHF.R.S32.HI R0, RZ, 0x7, R0 ;  /* 0x00000007ff007819 */ /* 0x000fe40000011400 */
[----:B------:R-:W-:-:S03]  /*28a80*/  LOP3.LUT P0, RZ, R2, 0x1f, RZ, 0xc0, !PT ;  /* 0x0000001f02ff7812 */ /* 0x000fc6000780c0ff */
[----:B------:R-:W-:Y:S01]  /*28a90*/  VIADD R14, R0, 0x1 ;  /* 0x00000001000e7836 */ /* 0x000fe20000000000 */
[----:B------:R-:W-:-:S13]  /*28aa0*/  PLOP3.LUT P0, PT, P0, P2, PT, 0x8a, 0x0 ;  /* 0x000000000000781c */ /* 0x000fda0000705172 */
.L_x_565:
[----:B------:R-:W-:-:S03]  /*28ab0*/  UMOV UR5, 0xffffffff ;  /* 0xffffffff00057882 */ /* 0x000fc60000000000 */
[----:B------:R-:W-:Y:S05]  /*28ac0*/  BRA.DIV UR5, `(.L_x_554) ;  /* 0x0000000e05947947 */ /* 0x000fea000b800000 */
[----:B------:R-:W-:-:S13]  /*28ad0*/  ELECT P1, URZ, PT ;  /* 0x00000000003f782f */ /* 0x000fda0003820000 */
.L_x_575:
[----:B------:R-:W0:Y:S01]  /*28ae0*/  LDC R2, c[0x0][0x28c] ;  /* 0x0000a300ff027b82 */ /* 0x000e220000000800 */
[----:B------:R-:W-:Y:S01]  /*28af0*/  BSSY B1, `(.L_x_555) ;  /* 0x0000035000017945 */ /* 0x000fe20003800000 */
[----:B0-----:R-:W-:-:S13]  /*28b00*/  ISETP.LT.OR P1, PT, R2, 0x1, !P1 ;  /* 0x000000010200780c */ /* 0x001fda0004f21670 */
[----:B------:R-:W-:Y:S05]  /*28b10*/  @P1 BRA `(.L_x_556) ;  /* 0x0000000000c81947 */ /* 0x000fea0003800000 */
[----:B------:R-:W-:Y:S02]  /*28b20*/  IMAD.SHL.U32 R4, R4, 0x100, RZ ;  /* 0x0000010004047824 */ /* 0x000fe400078e00ff */
[----:B------:R-:W-:Y:S02]  /*28b30*/  IMAD.SHL.U32 R5, R5, 0x100, RZ ;  /* 0x0000010005057824 */ /* 0x000fe400078e00ff */
[----:B------:R-:W-:Y:S02]  /*28b40*/  IMAD.MOV.U32 R13, RZ, RZ, RZ ;  /* 0x000000ffff0d7224 */ /* 0x000fe400078e00ff */
[----:B------:R-:W-:Y:S02]  /*28b50*/  IMAD.MOV.U32 R3, RZ, RZ, R14 ;  /* 0x000000ffff037224 */ /* 0x000fe400078e000e */
[----:B------:R-:W-:Y:S02]  /*28b60*/  IMAD.MOV.U32 R2, RZ, RZ, R6 ;  /* 0x000000ffff027224 */ /* 0x000fe400078e0006 */
[----:B------:R-:W-:-:S07]  /*28b70*/  IMAD.MOV.U32 R8, RZ, RZ, R7 ;  /* 0x000000ffff087224 */ /* 0x000fce00078e0007 */
.L_x_560:
[----:B------:R-:W0:Y:S01]  /*28b80*/  S2R R12, SR_CgaCtaId ;  /* 0x00000000000c7919 */ /* 0x000e220000008800 */
[----:B------:R-:W-:-:S04]  /*28b90*/  MOV R11, 0x400 ;  /* 0x00000400000b7802 */ /* 0x000fc80000000f00 */
[----:B0-----:R-:W-:Y:S02]  /*28ba0*/  LEA R15, R12, R11, 0x18 ;  /* 0x0000000b0c0f7211 */ /* 0x001fe400078ec0ff */
[----:B------:R-:W-:Y:S01]  /*28bb0*/  SHF.L.U32 R11, R2, 0x1f, RZ ;  /* 0x0000001f020b7819 */ /* 0x000fe200000006ff */
[----:B------:R-:W0:Y:S02]  /*28bc0*/  @!P2 LDC R12, c[0x0][0x500] ;  /* 0x00014000ff0cab82 */ /* 0x000e240000000800 */
[----:B------:R-:W-:-:S04]  /*28bd0*/  IMAD R16, R8, 0x8, R15 ;  /* 0x0000000808107824 */ /* 0x000fc800078e020f */
[----:B------:R-:W1:Y:S02]  /*28be0*/  SYNCS.PHASECHK.TRANS64.TRYWAIT P1, [R16+URZ+0x18], R11 ;  /* 0x0000180b100075a7 */ /* 0x000e64000802017f */
[----:B-1----:R-:W-:Y:S05]  /*28bf0*/  @!P1 BRA `(.L_x_557) ;  /* 0x0000000c00689947 */ /* 0x002fea0003800000 */
.L_x_576:
[----:B------:R-:W-:Y:S01]  /*28c00*/  UPRMT UR5, UR24, 0x9910, URZ ;  /* 0x0000991018057896 */ /* 0x000fe2000800003f */
[----:B0-----:R0:W-:Y:S03]  /*28c10*/  @!P2 SYNCS.ARRIVE.TRANS64 RZ, [R16+URZ], R12 ;  /* 0x0000000c10ffa9a7 */ /* 0x0011e6000800003f */
[----:B------:R-:W-:-:S06]  /*28c20*/  UISETP.NE.AND UP0, UPT, UR5, 0x2, UPT ;  /* 0x000000020500788c */ /* 0x000fcc000bf05270 */
[----:B------:R-:W-:-:S13]  /*28c30*/  PLOP3.LUT P1, PT, PT, PT, UP0, 0x80, 0x0 ;  /* 0x000000000000781c */ /* 0x000fda0003f2f008 */
[----:B0-----:R-:W-:Y:S05]  /*28c40*/  @P1 BRA `(.L_x_558) ;  /* 0x0000000000041947 */ /* 0x001fea0003800000 */
[----:B------:R-:W-:Y:S01]  /*28c50*/  BPT.TRAP 0x1 ;  /* 0x000000040000795c */ /* 0x000fe20000300000 */
.L_x_558:
[----:B------:R-:W-:Y:S05]  /*28c60*/  @P0 BRA `(.L_x_559) ;  /* 0x0000000000040947 */ /* 0x000fea0003800000 */
[----:B------:R-:W-:Y:S01]  /*28c70*/  BPT.TRAP 0x1 ;  /* 0x000000040000795c */ /* 0x000fe20000300000 */
.L_x_559:
[----:B------:R-:W-:Y:S01]  /*28c80*/  IMAD R15, R8, 0x8000, R15 ;  /* 0x00008000080f7824 */ /* 0x000fe200078e020f */
[----:B------:R-:W-:Y:S01]  /*28c90*/  R2UR UR9, R16 ;  /* 0x00000000100972ca */ /* 0x000fe200000e0000 */
[----:B------:R-:W-:Y:S01]  /*28ca0*/  VIADD R3, R3, 0xffffffff ;  /* 0xffffffff03037836 */ /* 0x000fe20000000000 */
[----:B------:R-:W-:Y:S01]  /*28cb0*/  UIADD3 UR6, UP0, UR22, 0xf0, URZ ;  /* 0x000000f016067890 */ /* 0x000fe2000ff1e03f */
[----:B------:R-:W-:Y:S01]  /*28cc0*/  R2UR UR11, R5 ;  /* 0x00000000050b72ca */ /* 0x000fe200000e0000 */
[----:B------:R-:W-:Y:S01]  /*28cd0*/  UIADD3 UR26, UP1, UR22, 0x1f0, URZ ;  /* 0x000001f0161a7890 */ /* 0x000fe2000ff3e03f */
[----:B------:R-:W-:Y:S01]  /*28ce0*/  R2UR UR5, R15 ;  /* 0x000000000f0572ca */ /* 0x000fe200000e0000 */
[----:B------:R-:W-:Y:S01]  /*28cf0*/  UIADD3.X UR7, URZ, UR23, URZ, UP0, !UPT ;  /* 0x000000173f077290 */ /* 0x000fe200087fe43f */
[----:B------:R-:W-:Y:S01]  /*28d00*/  R2UR UR10, R13 ;  /* 0x000000000d0a72ca */ /* 0x000fe200000e0000 */
[----:B------:R-:W-:Y:S01]  /*28d10*/  VIADD R8, R8, 0x1 ;  /* 0x0000000108087836 */ /* 0x000fe20000000000 */
[----:B------:R-:W-:Y:S01]  /*28d20*/  R2UR UR12, R10 ;  /* 0x000000000a0c72ca */ /* 0x000fe200000e0000 */
[----:B------:R-:W-:Y:S01]  /*28d30*/  UIADD3.X UR27, URZ, UR23, URZ, UP1, !UPT ;  /* 0x000000173f1b7290 */ /* 0x000fe20008ffe43f */
[----:B------:R-:W-:Y:S01]  /*28d40*/  R2UR UR19, R4 ;  /* 0x00000000041372ca */ /* 0x000fe200000e0000 */
[----:B------:R-:W-:Y:S01]  /*28d50*/  UMOV UR14, 0x0 ;  /* 0x00000000000e7882 */ /* 0x000fe20000000000 */
[----:B------:R-:W-:Y:S01]  /*28d60*/  ISETP.GT.AND P3, PT, R3, 0x1, PT ;  /* 0x000000010300780c */ /* 0x000fe20003f64270 */
[----:B------:R-:W-:Y:S01]  /*28d70*/  UMOV UR15, 0x10000000 ;  /* 0x10000000000f7882 */ /* 0x000fe20000000000 */
[----:B------:R-:W-:Y:S01]  /*28d80*/  ISETP.NE.AND P1, PT, R8, 0x3, PT ;  /* 0x000000030800780c */ /* 0x000fe20003f25270 */
[----:B------:R-:W-:-:S02]  /*28d90*/  VIADD R13, R13, 0x80 ;  /* 0x000000800d0d7836 */ /* 0x000fc40000000000 */
[----:B------:R-:W-:Y:S01]  /*28da0*/  UIADD3 UR8, UR5, 0x100, URZ ;  /* 0x0000010005087890 */ /* 0x000fe2000fffe03f */
[----:B-1----:R-:W-:Y:S01]  /*28db0*/  SEL R11, RZ, 0x1, P1 ;  /* 0x00000001ff0b7807 */ /* 0x002fe20000800000 */
[----:B------:R-:W-:Y:S01]  /*28dc0*/  UIADD3 UR5, UR5, 0x18100, URZ ;  /* 0x0001810005057890 */ /* 0x000fe2000fffe03f */
[----:B------:R-:W-:Y:S02]  /*28dd0*/  SEL R8, R8, RZ, P1 ;  /* 0x000000ff08087207 */ /* 0x000fe40000800000 */
[----:B------:R-:W-:-:S04]  /*28de0*/  LOP3.LUT R2, R2, R11, RZ, 0x3c, !PT ;  /* 0x0000000b02027212 */ /* 0x000fc800078e3cff */
[----:B------:R0:W-:Y:S02]  /*28df0*/  UTMALDG.3D [UR8], [UR6], desc[UR14] ;  /* 0x00000e08060075b4 */ /* 0x0001e40008011000 */
[----:B0-----:R-:W-:Y:S01]  /*28e00*/  UMOV UR8, UR5 ;  /* 0x0000000500087c82 */ /* 0x001fe20008000000 */
[----:B------:R-:W-:Y:S02]  /*28e10*/  UMOV UR11, UR19 ;  /* 0x00000013000b7c82 */ /* 0x000fe40008000000 */
[----:B------:R0:W-:Y:S02]  /*28e20*/  UTMALDG.3D [UR8], [UR26], desc[UR14] ;  /* 0x00000e081a0075b4 */ /* 0x0001e40008011000 */
[----:B0-----:R-:W-:Y:S05]  /*28e30*/  @P3 BRA `(.L_x_560) ;  /* 0xfffffffc00503947 */ /* 0x001fea000383ffff */
.L_x_556:
[----:B------:R-:W-:Y:S05]  /*28e40*/  BSYNC B1 ;  /* 0x0000000000017941 */ /* 0x000fea0003800000 */
.L_x_555:
[----:B------:R-:W2:Y:S01]  /*28e50*/  LDL.LU R16, [R1+0x450] ;  /* 0x0004500001107983 */ /* 0x000ea20000300800 */
[----:B------:R-:W-:Y:S01]  /*28e60*/  LOP3.LUT P1, RZ, R9, 0xff, RZ, 0xc0, !PT ;  /* 0x000000ff09ff7812 */ /* 0x000fe2000782c0ff */
[C---:B------:R-:W-:Y:S01]  /*28e70*/  IMAD.IADD R4, R0.reuse, 0x1, R7 ;  /* 0x0000000100047824 */ /* 0x040fe200078e0207 */
[----:B------:R-:W-:Y:S01]  /*28e80*/  ULDC.64 UR6, c[0x0][0x650] ;  /* 0x0001940000067ab9 */ /* 0x000fe20000000a00 */
[----:B------:R-:W3:Y:S01]  /*28e90*/  LDL.LU R15, [R1+0x454] ;  /* 0x00045400010f7983 */ /* 0x000ee20000300800 */
[----:B------:R-:W-:Y:S01]  /*28ea0*/  ISETP.GE.U32.AND P3, PT, R0, 0x3, PT ;  /* 0x000000030000780c */ /* 0x000fe20003f66070 */
[----:B------:R-:W-:Y:S01]  /*28eb0*/  BSSY B1, `(.L_x_561) ;  /* 0x000006d000017945 */ /* 0x000fe20003800000 */
[----:B------:R-:W-:Y:S01]  /*28ec0*/  IMAD.MOV.U32 R10, RZ, RZ, -0x1 ;  /* 0xffffffffff0a7424 */ /* 0x000fe200078e00ff */
[----:B------:R-:W-:-:S06]  /*28ed0*/  PRMT R9, RZ, 0x7610, R9 ;  /* 0x00007610ff097816 */ /* 0x000fcc0000000009 */
[----:B------:R-:W0:Y:S01]  /*28ee0*/  @P1 S2R R3, SR_CgaCtaId ;  /* 0x0000000000031919 */ /* 0x000e220000008800 */
[----:B------:R-:W-:-:S04]  /*28ef0*/  @P1 MOV R2, 0x400 ;  /* 0x0000040000021802 */ /* 0x000fc80000000f00 */
[----:B0-----:R-:W-:-:S04]  /*28f00*/  @P1 LEA R2, R3, R2, 0x18 ;  /* 0x0000000203021211 */ /* 0x001fc800078ec0ff */
[----:B------:R0:W-:Y:S01]  /*28f10*/  @P1 SYNCS.ARRIVE.TRANS64.A1T0 RZ, [R2+URZ+0x48], RZ ;  /* 0x000048ff02ff19a7 */ /* 0x0001e2000810003f */
[----:B------:R-:W-:-:S04]  /*28f20*/  ISETP.GT.U32.AND P1, PT, R4, 0x2, PT ;  /* 0x000000020400780c */ /* 0x000fc80003f24070 */
[----:B------:R-:W-:Y:S01]  /*28f30*/  ISETP.LT.U32.AND P1, PT, R0, 0x3, P1 ;  /* 0x000000030000780c */ /* 0x000fe20000f21070 */
[----:B0-----:R-:W-:-:S05]  /*28f40*/  IMAD.WIDE.U32 R2, R4, -0x55555555, RZ ;  /* 0xaaaaaaab04027825 */ /* 0x001fca00078e00ff */
[----:B------:R-:W-:Y:S02]  /*28f50*/  SHF.R.U32.HI R5, RZ, 0x1, R3 ;  /* 0x00000001ff057819 */ /* 0x000fe40000011603 */
[----:B------:R-:W-:Y:S02]  /*28f60*/  SEL R3, RZ, 0x1, !P1 ;  /* 0x00000001ff037807 */ /* 0x000fe40004800000 */
[----:B------:R-:W-:Y:S01]  /*28f70*/  PRMT R2, RZ, 0x7610, R2 ;  /* 0x00007610ff027816 */ /* 0x000fe20000000002 */
[----:B------:R-:W-:Y:S01]  /*28f80*/  IMAD R7, R5, -0x3, R4 ;  /* 0xfffffffd05077824 */ /* 0x000fe200078e0204 */
[----:B------:R-:W-:Y:S01]  /*28f90*/  LOP3.LUT R6, R6, R3, RZ, 0x3c, !PT ;  /* 0x0000000306067212 */ /* 0x000fe200078e3cff */
[----:B------:R-:W-:-:S03]  /*28fa0*/  IMAD.MOV.U32 R4, RZ, RZ, -0x1 ;  /* 0xffffffffff047424 */ /* 0x000fc600078e00ff */
[----:B------:R-:W-:Y:S01]  /*28fb0*/  @P3 LOP3.LUT R6, R6, 0x1, R5, 0x78, !PT ;  /* 0x0000000106063812 */ /* 0x000fe200078e7805 */
[----:B------:R-:W-:Y:S01]  /*28fc0*/  IMAD.MOV.U32 R5, RZ, RZ, -0x1 ;  /* 0xffffffffff057424 */ /* 0x000fe200078e00ff */
[----:B---3--:R-:W-:-:S04]  /*28fd0*/  IADD3 R15, P1, R15, UR20, RZ ;  /* 0x000000140f0f7c10 */ /* 0x008fc8000ff3e0ff */
[----:B--2---:R-:W-:Y:S01]  /*28fe0*/  IADD3.X R16, R16, UR16, RZ, P1, !PT ;  /* 0x0000001010107c10 */ /* 0x004fe20008ffe4ff */
[----:B------:R0:W-:Y:S01]  /*28ff0*/  STL [R1+0x454], R15 ;  /* 0x0004540f01007387 */ /* 0x0001e20000100800 */
[----:B------:R-:W-:-:S03]  /*29000*/  ISETP.GE.U32.AND P1, PT, R15, UR6, PT ;  /* 0x000000060f007c0c */ /* 0x000fc6000bf26070 */
[----:B------:R0:W-:Y:S01]  /*29010*/  STL [R1+0x450], R16 ;  /* 0x0004501001007387 */ /* 0x0001e20000100800 */
[----:B------:R-:W-:-:S13]  /*29020*/  ISETP.GE.U32.AND.EX P1, PT, R16, UR7, PT, P1 ;  /* 0x0000000710007c0c */ /* 0x000fda000bf26110 */
[----:B0-----:R-:W-:Y:S05]  /*29030*/  @P1 BRA `(.L_x_562) ;  /* 0x0000000400501947 */ /* 0x001fea0003800000 */
[----:B------:R-:W0:Y:S01]  /*29040*/  S2R R8, SR_CTAID.X ;  /* 0x0000000000087919 */ /* 0x000e220000002500 */
[----:B------:R-:W-:Y:S01]  /*29050*/  ULDC UR5, c[0x0][0x150] ;  /* 0x0000540000057ab9 */ /* 0x000fe20000000800 */
[----:B------:R-:W1:Y:S01]  /*29060*/  LDC R3, c[0x0][0x144] ;  /* 0x00005100ff037b82 */ /* 0x000e620000000800 */
[----:B------:R-:W-:Y:S01]  /*29070*/  ULDC.64 UR6, c[0x0][0x628] ;  /* 0x00018a0000067ab9 */ /* 0x000fe20000000a00 */
[----:B------:R-:W2:Y:S01]  /*29080*/  S2R R5, SR_CTAID.Y ;  /* 0x0000000000057919 */ /* 0x000ea20000002600 */
[----:B------:R-:W-:Y:S01]  /*29090*/  ISETP.NE.U32.AND P1, PT, RZ, UR6, PT ;  /* 0x00000006ff007c0c */ /* 0x000fe2000bf25070 */
[----:B------:R-:W-:-:S03]  /*290a0*/  ULDC UR8, c[0x0][0x630] ;  /* 0x00018c0000087ab9 */ /* 0x000fc60000000800 */
[----:B------:R-:W-:Y:S01]  /*290b0*/  ISETP.NE.AND.EX P1, PT, RZ, UR7, PT, P1 ;  /* 0x00000007ff007c0c */ /* 0x000fe2000bf25310 */
[----:B------:R-:W3:Y:S01]  /*290c0*/  LDC R12, c[0x0][0x148] ;  /* 0x00005200ff0c7b82 */ /* 0x000ee20000000800 */
[----:B0-----:R-:W-:Y:S02]  /*290d0*/  I2FP.F32.U32 R2, R8 ;  /* 0x0000000800027245 */ /* 0x001fe40000201000 */
[----:B--2---:R-:W-:-:S03]  /*290e0*/  I2FP.F32.U32 R4, R5 ;  /* 0x0000000500047245 */ /* 0x004fc60000201000 */
[----:B------:R-:W-:Y:S01]  /*290f0*/  FMUL R2, R2, UR5 ;  /* 0x0000000502027c20 */ /* 0x000fe20008400000 */
[----:B------:R-:W-:Y:S02]  /*29100*/  ULDC UR5, c[0x0][0x154] ;  /* 0x0000550000057ab9 */ /* 0x000fe40000000800 */
[----:B------:R-:W-:-:S03]  /*29110*/  FMUL R10, R4, UR5 ;  /* 0x00000005040a7c20 */ /* 0x000fc60008400000 */
[----:B------:R-:W0:Y:S08]  /*29120*/  F2I.U32.TRUNC.NTZ R2, R2 ;  /* 0x0000000200027305 */ /* 0x000e30000020f000 */
[----:B------:R-:W2:Y:S01]  /*29130*/  F2I.U32.TRUNC.NTZ R10, R10 ;  /* 0x0000000a000a7305 */ /* 0x000ea2000020f000 */
[----:B0-----:R-:W-:Y:S02]  /*29140*/  IMAD.MOV R4, RZ, RZ, -R2 ;  /* 0x000000ffff047224 */ /* 0x001fe400078e0a02 */
[----:B------:R-:W-:-:S02]  /*29150*/  IMAD.MOV.U32 R2, RZ, RZ, R15 ;  /* 0x000000ffff027224 */ /* 0x000fc400078e000f */
[----:B-1----:R-:W-:Y:S02]  /*29160*/  IMAD R8, R3, R4, R8 ;  /* 0x0000000403087224 */ /* 0x002fe400078e0208 */
[----:B--2---:R-:W-:-:S04]  /*29170*/  IMAD.MOV R3, RZ, RZ, -R10 ;  /* 0x000000ffff037224 */ /* 0x004fc800078e0a0a */
[----:B---3--:R-:W-:Y:S02]  /*29180*/  @P4 IMAD R8, R12, R3, R5 ;  /* 0x000000030c084224 */ /* 0x008fe400078e0205 */
[----:B------:R-:W-:Y:S01]  /*29190*/  IMAD.MOV.U32 R3, RZ, RZ, R16 ;  /* 0x000000ffff037224 */ /* 0x000fe200078e0010 */
[----:B------:R-:W-:Y:S06]  /*291a0*/  @!P1 BRA `(.L_x_563) ;  /* 0x0000000000289947 */ /* 0x000fec0003800000 */
[----:B------:R-:W-:Y:S02]  /*291b0*/  ULDC UR5, c[0x0][0x634] ;  /* 0x00018d0000057ab9 */ /* 0x000fe40000000800 */
[----:B------:R-:W-:-:S05]  /*291c0*/  IADD3 R3, P1, R15, UR5, RZ ;  /* 0x000000050f037c10 */ /* 0x000fca000ff3e0ff */
[----:B------:R-:W-:-:S04]  /*291d0*/  IMAD.X R11, RZ, RZ, R16, P1 ;  /* 0x000000ffff0b7224 */ /* 0x000fc800008e0610 */
[----:B------:R-:W-:-:S04]  /*291e0*/  IMAD.WIDE.U32 R4, R11, UR6, RZ ;  /* 0x000000060b047c25 */ /* 0x000fc8000f8e00ff */
[----:B------:R-:W-:-:S04]  /*291f0*/  IMAD.WIDE.U32 R4, P1, R3, UR7, R4 ;  /* 0x0000000703047c25 */ /* 0x000fc8000f820004 */
[----:B------:R-:W-:-:S04]  /*29200*/  IMAD.WIDE.U32 R2, R3, UR6, RZ ;  /* 0x0000000603027c25 */ /* 0x000fc8000f8e00ff */
[----:B------:R-:W-:Y:S01]  /*29210*/  IMAD.MOV.U32 R2, RZ, RZ, R5 ;  /* 0x000000ffff027224 */ /* 0x000fe200078e0005 */
[----:B------:R-:W-:Y:S01]  /*29220*/  IADD3 RZ, P3, R3, R4, RZ ;  /* 0x0000000403ff7210 */ /* 0x000fe20007f7e0ff */
[----:B------:R-:W-:-:S04]  /*29230*/  IMAD.X R3, RZ, RZ, RZ, P1 ;  /* 0x000000ffff037224 */ /* 0x000fc800008e06ff */
[----:B------:R-:W-:-:S08]  /*29240*/  IMAD.WIDE.U32.X R2, R11, UR7, R2, P3 ;  /* 0x000000070b027c25 */ /* 0x000fd000098e0402 */
.L_x_563:
[--C-:B------:R-:W-:Y:S01]  /*29250*/  SHF.R.U64 R10, R2, UR8, R3.reuse ;  /* 0x00000008020a7c19 */ /* 0x100fe20008001203 */
[----:B------:R-:W-:Y:S01]  /*29260*/  ULDC.64 UR6, c[0x0][0x620] ;  /* 0x0001880000067ab9 */ /* 0x000fe20000000a00 */
[----:B------:R-:W-:Y:S01]  /*29270*/  SHF.R.U32.HI R2, RZ, UR8, R3 ;  /* 0x00000008ff027c19 */ /* 0x000fe20008011603 */
[----:B------:R-:W-:Y:S01]  /*29280*/  IMAD.MOV.U32 R3, RZ, RZ, R16 ;  /* 0x000000ffff037224 */ /* 0x000fe200078e0010 */
[----:B------:R-:W-:Y:S01]  /*29290*/  IADD3 R11, P1, RZ, -R10, RZ ;  /* 0x8000000aff0b7210 */ /* 0x000fe20007f3e0ff */
[----:B------:R-:W-:-:S04]  /*292a0*/  ULDC UR5, c[0x0][0x618] ;  /* 0x0001860000057ab9 */ /* 0x000fc80000000800 */
[----:B------:R-:W-:-:S04]  /*292b0*/  IMAD.X R2, RZ, RZ, ~R2, P1 ;  /* 0x000000ffff027224 */ /* 0x000fc800008e0e02 */
[----:B------:R-:W-:-:S04]  /*292c0*/  IMAD R2, R2, UR6, RZ ;  /* 0x0000000602027c24 */ /* 0x000fc8000f8e02ff */
[----:B------:R-:W-:Y:S02]  /*292d0*/  IMAD R5, R11, UR7, R2 ;  /* 0x000000070b057c24 */ /* 0x000fe4000f8e0202 */
[----:B------:R-:W-:-:S04]  /*292e0*/  IMAD.MOV.U32 R2, RZ, RZ, R15 ;  /* 0x000000ffff027224 */ /* 0x000fc800078e000f */
[----:B------:R-:W-:Y:S01]  /*292f0*/  IMAD.WIDE.U32 R2, R11, UR6, R2 ;  /* 0x000000060b027c25 */ /* 0x000fe2000f8e0002 */
[----:B------:R-:W-:Y:S02]  /*29300*/  ULDC.64 UR6, c[0x0][0x640] ;  /* 0x0001900000067ab9 */ /* 0x000fe40000000a00 */
[----:B------:R-:W-:Y:S01]  /*29310*/  ISETP.NE.U32.AND P1, PT, RZ, UR6, PT ;  /* 0x00000006ff007c0c */ /* 0x000fe2000bf25070 */
[----:B------:R-:W-:-:S03]  /*29320*/  IMAD.IADD R3, R3, 0x1, R5 ;  /* 0x0000000103037824 */ /* 0x000fc600078e0205 */
[----:B------:R-:W-:Y:S02]  /*29330*/  ISETP.NE.AND.EX P1, PT, RZ, UR7, PT, P1 ;  /* 0x00000007ff007c0c */ /* 0x000fe4000bf25310 */
[--C-:B------:R-:W-:Y:S02]  /*29340*/  SHF.R.U64 R11, R2, UR5, R3.reuse ;  /* 0x00000005020b7c19 */ /* 0x100fe40008001203 */
[----:B------:R-:W-:Y:S01]  /*29350*/  SHF.R.U32.HI R2, RZ, UR5, R3 ;  /* 0x00000005ff027c19 */ /* 0x000fe20008011603 */
[----:B------:R-:W-:-:S03]  /*29360*/  ULDC UR5, c[0x0][0x608] ;  /* 0x0001820000057ab9 */ /* 0x000fc60000000800 */
[--C-:B------:R-:W-:Y:S02]  /*29370*/  SHF.R.U64 R12, R11, UR5, R2.reuse ;  /* 0x000000050b0c7c19 */ /* 0x100fe40008001202 */
[----:B------:R-:W-:Y:S01]  /*29380*/  SHF.R.U32.HI R3, RZ, UR5, R2 ;  /* 0x00000005ff037c19 */ /* 0x000fe20008011602 */
[----:B------:R-:W-:-:S03]  /*29390*/  ULDC UR5, c[0x0][0x658] ;  /* 0x0001960000057ab9 */ /* 0x000fc60000000800 */
[--C-:B------:R-:W-:Y:S02]  /*293a0*/  SHF.R.U64 R13, R12, UR5, R3.reuse ;  /* 0x000000050c0d7c19 */ /* 0x100fe40008001203 */
[----:B------:R-:W-:-:S03]  /*293b0*/  SHF.R.U32.HI R15, RZ, UR5, R3 ;  /* 0x00000005ff0f7c19 */ /* 0x000fc60008011603 */
[----:B------:R-:W-:Y:S02]  /*293c0*/  IMAD.MOV.U32 R2, RZ, RZ, R13 ;  /* 0x000000ffff027224 */ /* 0x000fe400078e000d */
        /* <DEDUP_REMOVED lines=12> */
.L_x_564:
[----:B------:R-:W-:Y:S01]  /*29490*/  ULDC UR5, c[0x0][0x648] ;  /* 0x0001920000057ab9 */ /* 0x000fe20000000800 */
[----:B------:R-:W-:Y:S02]  /*294a0*/  LOP3.LUT R12, R12, UR17, RZ, 0xc0, !PT ;  /* 0x000000110c0c7c12 */ /* 0x000fe4000f8ec0ff */
[----:B------:R-:W-:Y:S01]  /*294b0*/  SHF.R.U64 R3, R2, UR5, R3 ;  /* 0x0000000502037c19 */ /* 0x000fe20008001203 */
[----:B------:R-:W-:-:S04]  /*294c0*/  ULDC UR5, c[0x0][0x638] ;  /* 0x00018e0000057ab9 */ /* 0x000fc80000000800 */
[----:B------:R-:W-:Y:S02]  /*294d0*/  IMAD.MOV R2, RZ, RZ, -R3 ;  /* 0x000000ffff027224 */ /* 0x000fe400078e0a03 */
[----:B------:R-:W-:Y:S02]  /*294e0*/  IMAD R5, R3, UR18, R12 ;  /* 0x0000001203057c24 */ /* 0x000fe4000f8e020c */
[----:B------:R-:W-:Y:S01]  /*294f0*/  IMAD R13, R2, UR5, R13 ;  /* 0x00000005020d7c24 */ /* 0x000fe2000f8e020d */
[----:B------:R-:W-:Y:S01]  /*29500*/  ULDC UR5, c[0x0][0x610] ;  /* 0x0001840000057ab9 */ /* 0x000fe20000000800 */
[----:B------:R-:W-:Y:S01]  /*29510*/  LOP3.LUT R2, R11, UR4, RZ, 0xc0, !PT ;  /* 0x000000040b027c12 */ /* 0x000fe2000f8ec0ff */
[----:B------:R-:W-:Y:S01]  /*29520*/  IMAD R8, R5, UR5, R8 ;  /* 0x0000000505087c24 */ /* 0x000fe2000f8e0208 */
[----:B------:R-:W-:-:S03]  /*29530*/  ULDC UR5, c[0x0][0x600] ;  /* 0x0001800000057ab9 */ /* 0x000fc60000000800 */
[----:B------:R-:W-:Y:S02]  /*29540*/  IMAD R13, R13, UR5, R2 ;  /* 0x000000050d0d7c24 */ /* 0x000fe4000f8e0202 */
[----:B------:R-:W-:-:S03]  /*29550*/  IMAD.MOV.U32 R2, RZ, RZ, 0x1 ;  /* 0x00000001ff027424 */ /* 0x000fc600078e00ff */
[----:B------:R-:W-:Y:S02]  /*29560*/  SEL R4, R13, R8, !P4 ;  /* 0x000000080d047207 */ /* 0x000fe40006000000 */
[----:B------:R-:W-:-:S07]  /*29570*/  SEL R5, R8, R13, !P4 ;  /* 0x0000000d08057207 */ /* 0x000fce0006000000 */
.L_x_562:
[----:B------:R-:W-:Y:S05]  /*29580*/  BSYNC B1 ;  /* 0x0000000000017941 */ /* 0x000fea0003800000 */
.L_x_561:
[----:B------:R-:W-:-:S13]  /*29590*/  LOP3.LUT P1, RZ, R2, 0xff, RZ, 0xc0, !PT ;  /* 0x000000ff02ff7812 */ /* 0x000fda000782c0ff */
[----:B------:R-:W-:Y:S05]  /*295a0*/  @P1 BRA `(.L_x_565) ;  /* 0xfffffff400401947 */ /* 0x000fea000383ffff */
[----:B------:R-:W-:Y:S05]  /*295b0*/  BSYNC B0 ;  /* 0x0000000000007941 */ /* 0x000fea0003800000 */
.L_x_553:
[----:B------:R-:W-:-:S03]  /*295c0*/  UMOV UR5, 0xffffffff ;  /* 0xffffffff00057882 */ /* 0x000fc60000000000 */
[----:B------:R-:W-:Y:S05]  /*295d0*/  BRA.DIV UR5, `(.L_x_566) ;  /* 0x0000000605047947 */ /* 0x000fea000b800000 */
[----:B------:R-:W-:-:S13]  /*295e0*/  ELECT P0, URZ, PT ;  /* 0x00000000003f782f */ /* 0x000fda0003800000 */
.L_x_579:
[----:B------:R-:W-:Y:S04]  /*295f0*/  BSSY B0, `(.L_x_567) ;  /* 0x0000023000007945 */ /* 0x000fe80003800000 */
[----:B------:R-:W-:Y:S05]  /*29600*/  @!P0 BRA `(.L_x_568) ;  /* 0x0000000000848947 */ /* 0x000fea0003800000 */
[----:B------:R-:W-:-:S04]  /*29610*/  ULOP3.LUT UR5, UR13, 0x2, URZ, 0xfc, !UPT ;  /* 0x000000020d057892 */ /* 0x000fc8000f8efc3f */
[----:B------:R-:W-:-:S06]  /*29620*/  UISETP.NE.AND UP0, UPT, UR5, 0x3, UPT ;  /* 0x000000030500788c */ /* 0x000fcc000bf05270 */
[----:B------:R-:W-:-:S13]  /*29630*/  PLOP3.LUT P0, PT, PT, PT, UP0, 0x80, 0x0 ;  /* 0x000000000000781c */ /* 0x000fda0003f0f008 */
[----:B------:R-:W-:Y:S05]  /*29640*/  @!P0 BRA `(.L_x_569) ;  /* 0x0000000000048947 */ /* 0x000fea0003800000 */
[----:B------:R-:W-:Y:S01]  /*29650*/  BPT.TRAP 0x1 ;  /* 0x000000040000795c */ /* 0x000fe20000300000 */
.L_x_569:
[----:B------:R-:W0:Y:S01]  /*29660*/  S2R R3, SR_CgaCtaId ;  /* 0x0000000000037919 */ /* 0x000e220000008800 */
[----:B------:R-:W-:Y:S02]  /*29670*/  MOV R0, 0x400 ;  /* 0x0000040000007802 */ /* 0x000fe40000000f00 */
[----:B------:R-:W-:Y:S02]  /*29680*/  SHF.L.U32 R2, R6, 0x1f, RZ ;  /* 0x0000001f06027819 */ /* 0x000fe400000006ff */
[----:B0-----:R-:W-:-:S05]  /*29690*/  LEA R0, R3, R0, 0x18 ;  /* 0x0000000003007211 */ /* 0x001fca00078ec0ff */
[----:B------:R-:W-:-:S04]  /*296a0*/  VIADD R0, R0, 0x18 ;  /* 0x0000001800007836 */ /* 0x000fc80000000000 */
[----:B------:R-:W-:-:S04]  /*296b0*/  IMAD R3, R7, 0x8, R0 ;  /* 0x0000000807037824 */ /* 0x000fc800078e0200 */
[----:B------:R-:W0:Y:S02]  /*296c0*/  SYNCS.PHASECHK.TRANS64.TRYWAIT P0, [R3+URZ], R2 ;  /* 0x00000002030075a7 */ /* 0x000e24000800017f */
[----:B0-----:R-:W-:Y:S05]  /*296d0*/  @!P0 BRA `(.L_x_570) ;  /* 0x0000000000e88947 */ /* 0x001fea0003800000 */
.L_x_580:
[----:B------:R-:W-:-:S05]  /*296e0*/  VIADD R7, R7, 0x1 ;  /* 0x0000000107077836 */ /* 0x000fca0000000000 */
[----:B------:R-:W-:-:S04]  /*296f0*/  ISETP.NE.AND P0, PT, R7, 0x3, PT ;  /* 0x000000030700780c */ /* 0x000fc80003f05270 */
[----:B0-----:R-:W-:Y:S02]  /*29700*/  SEL R3, RZ, 0x1, P0 ;  /* 0x00000001ff037807 */ /* 0x001fe40000000000 */
[----:B------:R-:W-:Y:S02]  /*29710*/  SEL R7, R7, RZ, P0 ;  /* 0x000000ff07077207 */ /* 0x000fe40000000000 */
[----:B------:R-:W-:-:S03]  /*29720*/  LOP3.LUT R5, R6, R3, RZ, 0x3c, !PT ;  /* 0x0000000306057212 */ /* 0x000fc600078e3cff */
[----:B------:R-:W-:Y:S01]  /*29730*/  IMAD R3, R7, 0x8, R0 ;  /* 0x0000000807037824 */ /* 0x000fe200078e0200 */
[----:B------:R-:W-:-:S04]  /*29740*/  SHF.L.U32 R2, R5, 0x1f, RZ ;  /* 0x0000001f05027819 */ /* 0x000fc800000006ff */
[----:B------:R-:W0:Y:S02]  /*29750*/  SYNCS.PHASECHK.TRANS64.TRYWAIT P0, [R3+URZ], R2 ;  /* 0x00000002030075a7 */ /* 0x000e24000800017f */
[----:B0-----:R-:W-:Y:S05]  /*29760*/  @!P0 BRA `(.L_x_571) ;  /* 0x0000000000d88947 */ /* 0x001fea0003800000 */
.L_x_581:
[----:B0-----:R-:W-:-:S05]  /*29770*/  VIADD R2, R7, 0x1 ;  /* 0x0000000107027836 */ /* 0x001fca0000000000 */
[----:B------:R-:W-:-:S04]  /*29780*/  ISETP.NE.AND P0, PT, R2, 0x3, PT ;  /* 0x000000030200780c */ /* 0x000fc80003f05270 */
[----:B------:R-:W-:Y:S02]  /*29790*/  SEL R4, RZ, 0x1, P0 ;  /* 0x00000001ff047807 */ /* 0x000fe40000000000 */
[----:B------:R-:W-:Y:S02]  /*297a0*/  SEL R3, R2, RZ, P0 ;  /* 0x000000ff02037207 */ /* 0x000fe40000000000 */
[----:B------:R-:W-:-:S03]  /*297b0*/  LOP3.LUT R4, R5, R4, RZ, 0x3c, !PT ;  /* 0x0000000405047212 */ /* 0x000fc600078e3cff */
[----:B------:R-:W-:Y:S01]  /*297c0*/  IMAD R3, R3, 0x8, R0 ;  /* 0x0000000803037824 */ /* 0x000fe200078e0200 */
[----:B------:R-:W-:-:S07]  /*297d0*/  SHF.L.U32 R0, R4, 0x1f, RZ ;  /* 0x0000001f04007819 */ /* 0x000fce00000006ff */
.L_x_572:
[----:B0-----:R0:W1:Y:S02]  /*297e0*/  SYNCS.PHASECHK.TRANS64.TRYWAIT P0, [R3+URZ], R0 ;  /* 0x00000000030075a7 */ /* 0x001064000800017f */
[----:B-1----:R-:W-:Y:S05]  /*297f0*/  @!P0 NANOSLEEP.SYNCS 0x989680 ;  /* 0x009896800000895d */ /* 0x002fea0003900000 */
[----:B------:R-:W1:Y:S02]  /*29800*/  @!P0 SYNCS.PHASECHK.TRANS64 P0, [R3+URZ], R0 ;  /* 0x00000000030085a7 */ /* 0x000e64000800007f */
[----:B-1----:R-:W-:Y:S05]  /*29810*/  @!P0 BRA `(.L_x_572) ;  /* 0xfffffffc00f08947 */ /* 0x002fea000383ffff */
.L_x_568:
[----:B------:R-:W-:Y:S05]  /*29820*/  BSYNC B0 ;  /* 0x0000000000007941 */ /* 0x000fea0003800000 */
.L_x_567:
[----:B------:R-:W-:Y:S05]  /*29830*/  EXIT ;  /* 0x000000000000794d */ /* 0x000fea0003800000 */
.L_x_17:
[----:B-1----:R-:W-:-:S04]  /*29840*/  IMAD.U32 R3, RZ, RZ, UR6 ;  /* 0x00000006ff037e24 */ /* 0x002fc8000f8e00ff */
[----:B------:R1:W3:Y:S03]  /*29850*/  SYNCS.PHASECHK.TRANS64.TRYWAIT P0, [R3+URZ], R0 ;  /* 0x00000000030075a7 */ /* 0x0002e6000800017f */
[----:B---3--:R-:W-:Y:S05]  /*29860*/  @!P0 NANOSLEEP.SYNCS 0x989680 ;  /* 0x009896800000895d */ /* 0x008fea0003900000 */
[----:B------:R-:W3:Y:S02]  /*29870*/  @!P0 SYNCS.PHASECHK.TRANS64 P0, [R3+URZ], R0 ;  /* 0x00000000030085a7 */ /* 0x000ee4000800007f */
[----:B---3--:R-:W-:Y:S05]  /*29880*/  @!P0 BRA `(.L_x_17) ;  /* 0xfffffffc00ec8947 */ /* 0x008fea000383ffff */
[----:B------:R-:W-:Y:S05]  /*29890*/  BRA `(.L_x_16) ;  /* 0xfffffd9000947947 */ /* 0x000fea000383ffff */
.L_x_23:
[----:B-----5:R1:W-:Y:S02]  /*298a0*/  STL [R1+0x468], R2 ;  /* 0x0004680201007387 */ /* 0x0203e40000100800 */
[----:B-1----:R-:W-:-:S04]  /*298b0*/  IMAD.U32 R2, RZ, RZ, UR16 ;  /* 0x00000010ff027e24 */ /* 0x002fc8000f8e00ff */
[----:B------:R1:W3:Y:S03]  /*298c0*/  SYNCS.PHASECHK.TRANS64.TRYWAIT P0, [R2+URZ], R0 ;  /* 0x00000000020075a7 */ /* 0x0002e6000800017f */
[----:B---3--:R-:W-:Y:S05]  /*298d0*/  @!P0 NANOSLEEP.SYNCS 0x989680 ;  /* 0x009896800000895d */ /* 0x008fea0003900000 */
[----:B------:R1:W3:Y:S02]  /*298e0*/  @!P0 SYNCS.PHASECHK.TRANS64 P0, [R2+URZ], R0 ;  /* 0x00000000020085a7 */ /* 0x0002e4000800007f */
[----:B-1----:R1:W5:Y:S02]  /*298f0*/  LDL.LU R2, [R1+0x468] ;  /* 0x0004680001027983 */ /* 0x0023640000300800 */
[----:B-1-3--:R-:W-:Y:S05]  /*29900*/  @!P0 BRA `(.L_x_23) ;  /* 0xfffffffc00e48947 */ /* 0x00afea000383ffff */
[----:B------:R-:W-:Y:S05]  /*29910*/  BRA `(.L_x_22) ;  /* 0xfffffdf400487947 */ /* 0x000fea000383ffff */
.L_x_554:
[----:B------:R-:W-:Y:S01]  /*29920*/  BSSY B1, `(.L_x_573) ;  /* 0x0000006000017945 */ /* 0x000fe20003800000 */
[----:B------:R-:W-:-:S07]  /*29930*/  IMAD.MOV.U32 R2, RZ, RZ, -0x1 ;  /* 0xffffffffff027424 */ /* 0x000fce00078e00ff */
[----:B------:R-:W-:Y:S05]  /*29940*/  WARPSYNC.COLLECTIVE R2, `(.L_x_574) ;  /* 0x00000000020c7348 */ /* 0x000fea0003c00000 */
[----:B------:R-:W-:Y:S02]  /*29950*/  ELECT P1, UR62, PT ;  /* 0x00000000003e782f */ /* 0x000fe40003820000 */
[----:B------:R-:W-:Y:S01]  /*29960*/  MOV R2, UR62 ;  /* 0x0000003e00027c02 */ /* 0x000fe20008000f00 */
[----:B------:R-:W-:Y:S10]  /*29970*/  ENDCOLLECTIVE ;  /* 0x000000000000791b */ /* 0x000ff40003800000 */
.L_x_574:
[----:B------:R-:W-:Y:S05]  /*29980*/  BSYNC B1 ;  /* 0x0000000000017941 */ /* 0x000fea0003800000 */
.L_x_573:
[----:B------:R-:W-:Y:S05]  /*29990*/  BRA `(.L_x_575) ;  /* 0xfffffff000507947 */ /* 0x000fea000383ffff */
.L_x_557:
[----:B-1----:R1:W2:Y:S02]  /*299a0*/  SYNCS.PHASECHK.TRANS64.TRYWAIT P1, [R16+URZ+0x18], R11 ;  /* 0x0000180b100075a7 */ /* 0x0022a4000802017f */
[----:B--2---:R-:W-:Y:S05]  /*299b0*/  @!P1 NANOSLEEP.SYNCS 0x989680 ;  /* 0x009896800000995d */ /* 0x004fea0003900000 */
[----:B------:R-:W2:Y:S02]  /*299c0*/  @!P1 SYNCS.PHASECHK.TRANS64 P1, [R16+URZ+0x18], R11 ;  /* 0x0000180b100095a7 */ /* 0x000ea4000802007f */
[----:B--2---:R-:W-:Y:S05]  /*299d0*/  @!P1 BRA `(.L_x_557) ;  /* 0xfffffffc00f09947 */ /* 0x004fea000383ffff */
[----:B------:R-:W-:Y:S05]  /*299e0*/  BRA `(.L_x_576) ;  /* 0xfffffff000847947 */ /* 0x000fea000383ffff */
.L_x_566:
[----:B------:R-:W-:Y:S01]  /*299f0*/  BSSY B0, `(.L_x_577) ;  /* 0x0000006000007945 */ /* 0x000fe20003800000 */
[----:B------:R-:W-:-:S07]  /*29a00*/  IMAD.MOV.U32 R2, RZ, RZ, -0x1 ;  /* 0xffffffffff027424 */ /* 0x000fce00078e00ff */
[----:B------:R-:W-:Y:S05]  /*29a10*/  WARPSYNC.COLLECTIVE R2, `(.L_x_578) ;  /* 0x00000000020c7348 */ /* 0x000fea0003c00000 */
[----:B------:R-:W-:Y:S02]  /*29a20*/  ELECT P1, UR62, PT ;  /* 0x00000000003e782f */ /* 0x000fe40003820000 */
[----:B------:R-:W-:Y:S01]  /*29a30*/  MOV R2, UR62 ;  /* 0x0000003e00027c02 */ /* 0x000fe20008000f00 */
[----:B------:R-:W-:Y:S10]  /*29a40*/  ENDCOLLECTIVE ;  /* 0x000000000000791b */ /* 0x000ff40003800000 */
.L_x_578:
[----:B------:R-:W-:Y:S05]  /*29a50*/  BSYNC B0 ;  /* 0x0000000000007941 */ /* 0x000fea0003800000 */
.L_x_577:
[----:B------:R-:W-:Y:S01]  /*29a60*/  PLOP3.LUT P0, PT, P1, PT, PT, 0x80, 0x0 ;  /* 0x000000000000781c */ /* 0x000fe20000f0f070 */
[----:B------:R-:W-:-:S12]  /*29a70*/  BRA `(.L_x_579) ;  /* 0xfffffff800dc7947 */ /* 0x000fd8000383ffff */
.L_x_570:
[----:B0-----:R0:W1:Y:S02]  /*29a80*/  SYNCS.PHASECHK.TRANS64.TRYWAIT P0, [R3+URZ], R2 ;  /* 0x00000002030075a7 */ /* 0x001064000800017f */
[----:B-1----:R-:W-:Y:S05]  /*29a90*/  @!P0 NANOSLEEP.SYNCS 0x989680 ;  /* 0x009896800000895d */ /* 0x002fea0003900000 */
[----:B------:R-:W1:Y:S02]  /*29aa0*/  @!P0 SYNCS.PHASECHK.TRANS64 P0, [R3+URZ], R2 ;  /* 0x00000002030085a7 */ /* 0x000e64000800007f */
[----:B-1----:R-:W-:Y:S05]  /*29ab0*/  @!P0 BRA `(.L_x_570) ;  /* 0xfffffffc00f08947 */ /* 0x002fea000383ffff */
[----:B------:R-:W-:Y:S05]  /*29ac0*/  BRA `(.L_x_580) ;  /* 0xfffffffc00047947 */ /* 0x000fea000383ffff */
.L_x_571:
[----:B0-----:R0:W1:Y:S02]  /*29ad0*/  SYNCS.PHASECHK.TRANS64.TRYWAIT P0, [R3+URZ], R2 ;  /* 0x00000002030075a7 */ /* 0x001064000800017f */
[----:B-1----:R-:W-:Y:S05]  /*29ae0*/  @!P0 NANOSLEEP.SYNCS 0x989680 ;  /* 0x009896800000895d */ /* 0x002fea0003900000 */
[----:B------:R-:W1:Y:S02]  /*29af0*/  @!P0 SYNCS.PHASECHK.TRANS64 P0, [R3+URZ], R2 ;  /* 0x00000002030085a7 */ /* 0x000e64000800007f */
[----:B-1----:R-:W-:Y:S05]  /*29b00*/  @!P0 BRA `(.L_x_571) ;  /* 0xfffffffc00f08947 */ /* 0x002fea000383ffff */
[----:B------:R-:W-:Y:S05]  /*29b10*/  BRA `(.L_x_581) ;  /* 0xfffffffc00147947 */ /* 0x000fea000383ffff */
.L_x_582:
[----:B------:R-:W-:-:S00]  /*29b20*/  BRA `(.L_x_582) ;  /* 0xfffffffc00fc7947 */ /* 0x000fc0000383ffff */
[----:B------:R-:W-:-:S00]  /*29b30*/  NOP ;  /* 0x0000000000007918 */ /* 0x000fc00000000000 */
        /* <DEDUP_REMOVED lines=12> */
.L_x_583:


//--------------------- .nv.shared._ZN7cutlass13device_kernelINS_4gemm6kernel13GemmUniversalIN4cute5tupleIJiiiiEEENS1_10collective13CollectiveMmaINS1_37MainloopSm90TmaGmmaWarpSpecializedFP8ILi3ENS5_IJNS4_1CILi1EEESB_SB_EEENS1_35KernelTmaWarpSpecializedCooperativeEEENS5_IJNSA_ILi256EEESF_NSA_ILi128EEEEEENS_12float_e4m3_tENS5_IJlSB_lEEENS_12float_e5m2_tESJ_NS4_8TiledMMAINS4_8MMA_AtomIJNS4_4SM904GMMA31MMA_64x256x32_F32E4M3E5M2_SS_TNILNSO_7ScaleInE1ELSQ_1EEEEEENS4_6LayoutINS5_IJNSA_ILi2EEESB_SB_EEENS5_IJSB_NSA_ILi0EEESW_EEEEENS5_IJNS4_10UnderscoreESZ_SZ_EEEEENS4_13SM90_TMA_LOADENS4_14ComposedLayoutINS4_7SwizzleILi3ELi4ELi3EEENS4_18smem_ptr_flag_bitsILi8EEENST_INS5_IJNSA_ILi8EEESG_EEENS5_IJSG_SB_EEEEEEEvNS4_8identityES12_S1C_vS1D_EENS_8epilogue10collective6detail29Sm90TmaWarpSpecializedAdapterINS1G_15DefaultEpilogueISI_SJ_SJ_NS1F_6thread17LinearCombinationISI_Li1EffLNS1K_9ScaleType4KindE0ELNS_15FloatRoundStyleE2ESI_EENS1_15EpilogueDefaultEEEEEvvEEEEvNT_6ParamsE --------------------------
	.section	.nv.shared._ZN7cutlass13device_kernelINS_4gemm6kernel13GemmUniversalIN4cute5tupleIJiiiiEEENS1_10collective13CollectiveMmaINS1_37MainloopSm90TmaGmmaWarpSpecializedFP8ILi3ENS5_IJNS4_1CILi1EEESB_SB_EEENS1_35KernelTmaWarpSpecializedCooperativeEEENS5_IJNSA_ILi256EEESF_NSA_ILi128EEEEEENS_12float_e4m3_tENS5_IJlSB_lEEENS_12float_e5m2_tESJ_NS4_8TiledMMAINS4_8MMA_AtomIJNS4_4SM904GMMA31MMA_64x256x32_F32E4M3E5M2_SS_TNILNSO_7ScaleInE1ELSQ_1EEEEEENS4_6LayoutINS5_IJNSA_ILi2EEESB_SB_EEENS5_IJSB_NSA_ILi0EEESW_EEEEENS5_IJNS4_10UnderscoreESZ_SZ_EEEEENS4_13SM90_TMA_LOADENS4_14ComposedLayoutINS4_7SwizzleILi3ELi4ELi3EEENS4_18smem_ptr_flag_bitsILi8EEENST_INS5_IJNSA_ILi8EEESG_EEENS5_IJSG_SB_EEEEEEEvNS4_8identityES12_S1C_vS1D_EENS_8epilogue10collective6detail29Sm90TmaWarpSpecializedAdapterINS1G_15DefaultEpilogueISI_SJ_SJ_NS1F_6thread17LinearCombinationISI_Li1EffLNS1K_9ScaleType4KindE0ELNS_15FloatRoundStyleE2ESI_EENS1_15EpilogueDefaultEEEEEvvEEEEvNT_6ParamsE,"aw",@nobits
	.sectionflags	@""
	.align	16
	.zero		1024


//--------------------- .nv.shared.reserved.0     --------------------------
	.section	.nv.shared.reserved.0,"aw",@nobits
	.weak		__nv_reservedSMEM_offset_0_alias
	.size		__nv_reservedSMEM_offset_0_alias, 0, 0
	.other		__nv_reservedSMEM_offset_0_alias,@"STO_CUDA_RESERVED_SHARED STV_DEFAULT"
__nv_reservedSMEM_offset_0_alias:
	.zero		0


//--------------------- .nv.global                --------------------------
	.section	.nv.global,"aw",@nobits
.nv.global:
	.type		_ZN40_INTERNAL_7c0cb589_4_k_cu_e62e564a_173394cute1_E,@object
	.size		_ZN40_INTERNAL_7c0cb589_4_k_cu_e62e564a_173394cute1_E,(_ZN40_INTERNAL_7c0cb589_4_k_cu_e62e564a_173394cuda3std3__45__cpo6cbeginE - _ZN40_INTERNAL_7c0cb589_4_k_cu_e62e564a_173394cute1_E)
_ZN40_INTERNAL_7c0cb589_4_k_cu_e62e564a_173394cute1_E:
	.zero		1
	.type		_ZN40_INTERNAL_7c0cb589_4_k_cu_e62e564a_173394cuda3std3__45__cpo6cbeginE,@object
	.size		_ZN40_INTERNAL_7c0cb589_4_k_cu_e62e564a_173394cuda3std3__45__cpo6cbeginE,(_ZN40_INTERNAL_7c0cb589_4_k_cu_e62e564a_173394cuda3std3__48in_placeE - _ZN40_INTERNAL_7c0cb589_4_k_cu_e62e564a_173394cuda3std3__45__cpo6cbeginE)
_ZN40_INTERNAL_7c0cb589_4_k_cu_e62e564a_173394cuda3std3__45__cpo6cbeginE:
	.zero		1
	.type		_ZN40_INTERNAL_7c0cb589_4_k_cu_e62e564a_173394cuda3std3__48in_placeE,@object
	.size		_ZN40_INTERNAL_7c0cb589_4_k_cu_e62e564a_173394cuda3std3__48in_placeE,(_ZN40_INTERNAL_7c0cb589_4_k_cu_e62e564a_173394cuda3std6ranges3__45__cpo9iter_moveE - _ZN40_INTERNAL_7c0cb589_4_k_cu_e62e564a_173394cuda3std3__48in_placeE)
_ZN40_INTERNAL_7c0cb589_4_k_cu_e62e564a_173394cuda3std3__48in_placeE:
	.zero		1
	.type		_ZN40_INTERNAL_7c0cb589_4_k_cu_e62e564a_173394cuda3std6ranges3__45__cpo9iter_moveE,@object
	.size		_ZN40_INTERNAL_7c0cb589_4_k_cu_e62e564a_173394cuda3std6ranges3__45__cpo9iter_moveE,(_ZN40_INTERNAL_7c0cb589_4_k_cu_e62e564a_173394cuda3std3__45__cpo5beginE - _ZN40_INTERNAL_7c0cb589_4_k_cu_e62e564a_173394cuda3std6ranges3__45__cpo9iter_moveE)
_ZN40_INTERNAL_7c0cb589_4_k_cu_e62e564a_173394cuda3std6ranges3__45__cpo9iter_moveE:
	.zero		1
	.type		_ZN40_INTERNAL_7c0cb589_4_k_cu_e62e564a_173394cuda3std3__45__cpo5beginE,@object
	.size		_ZN40_INTERNAL_7c0cb589_4_k_cu_e62e564a_173394cuda3std3__45__cpo5beginE,(_ZN40_INTERNAL_7c0cb589_4_k_cu_e62e564a_173394cuda3std3__442_GLOBAL__N__7c0cb589_4_k_cu_e62e564a_173396ignoreE - _ZN40_INTERNAL_7c0cb589_4_k_cu_e62e564a_173394cuda3std3__45__cpo5beginE)
_ZN40_INTERNAL_7c0cb589_4_k_cu_e62e564a_173394cuda3std3__45__cpo5beginE:
	.zero		1
	.type		_ZN40_INTERNAL_7c0cb589_4_k_cu_e62e564a_173394cuda3std3__442_GLOBAL__N__7c0cb589_4_k_cu_e62e564a_173396ignoreE,@object
	.size		_ZN40_INTERNAL_7c0cb589_4_k_cu_e62e564a_173394cuda3std3__442_GLOBAL__N__7c0cb589_4_k_cu_e62e564a_173396ignoreE,(_ZN40_INTERNAL_7c0cb589_4_k_cu_e62e564a_173394cute7productE - _ZN40_INTERNAL_7c0cb589_4_k_cu_e62e564a_173394cuda3std3__442_GLOBAL__N__7c0cb589_4_k_cu_e62e564a_173396ignoreE)
_ZN40_INTERNAL_7c0cb589_4_k_cu_e62e564a_173394cuda3std3__442_GLOBAL__N__7c0cb589_4_k_cu_e62e564a_173396ignoreE:
	.zero		1
	.type		_ZN40_INTERNAL_7c0cb589_4_k_cu_e62e564a_173394cute7productE,@object
	.size		_ZN40_INTERNAL_7c0cb589_4_k_cu_e62e564a_173394cute7productE,(_ZN40_INTERNAL_7c0cb589_4_k_cu_e62e564a_173394cuda3std3__45__cpo3endE - _ZN40_INTERNAL_7c0cb589_4_k_cu_e62e564a_173394cute7productE)
_ZN40_INTERNAL_7c0cb589_4_k_cu_e62e564a_173394cute7productE:
	.zero		1
	.type		_ZN40_INTERNAL_7c0cb589_4_k_cu_e62e564a_173394cuda3std3__45__cpo3endE,@object
	.size		_ZN40_INTERNAL_7c0cb589_4_k_cu_e62e564a_173394cuda3std3__45__cpo3endE,(_ZN40_INTERNAL_7c0cb589_4_k_cu_e62e564a_173394cuda3std3__419piecewise_constructE - _ZN40_INTERNAL_7c0cb589_4_k_cu_e62e564a_173394cuda3std3__45__cpo3endE)
_ZN40_INTERNAL_7c0cb589_4_k_cu_e62e564a_173394cuda3std3__45__cpo3endE:
	.zero		1
	.type		_ZN40_INTERNAL_7c0cb589_4_k_cu_e62e564a_173394cuda3std3__419piecewise_constructE,@object
	.size		_ZN40_INTERNAL_7c0cb589_4_k_cu_e62e564a_173394cuda3std3__419piecewise_constructE,(_ZN40_INTERNAL_7c0cb589_4_k_cu_e62e564a_173394cuda3std3__45__cpo4cendE - _ZN40_INTERNAL_7c0cb589_4_k_cu_e62e564a_173394cuda3std3__419piecewise_constructE)
_ZN40_INTERNAL_7c0cb589_4_k_cu_e62e564a_173394cuda3std3__419piecewise_constructE:
	.zero		1
	.type		_ZN40_INTERNAL_7c0cb589_4_k_cu_e62e564a_173394cuda3std3__45__cpo4cendE,@object
	.size		_ZN40_INTERNAL_7c0cb589_4_k_cu_e62e564a_173394cuda3std3__45__cpo4cendE,(_ZN40_INTERNAL_7c0cb589_4_k_cu_e62e564a_173394cuda3std6ranges3__45__cpo4swapE - _ZN40_INTERNAL_7c0cb589_4_k_cu_e62e564a_173394cuda3std3__45__cpo4cendE)
_ZN40_INTERNAL_7c0cb589_4_k_cu_e62e564a_173394cuda3std3__45__cpo4cendE:
	.zero		1
	.type		_ZN40_INTERNAL_7c0cb589_4_k_cu_e62e564a_173394cuda3std6ranges3__45__cpo4swapE,@object
	.size		_ZN40_INTERNAL_7c0cb589_4_k_cu_e62e564a_173394cuda3std6ranges3__45__cpo4swapE,(.L_7 - _ZN40_INTERNAL_7c0cb589_4_k_cu_e62e564a_173394cuda3std6ranges3__45__cpo4swapE)
_ZN40_INTERNAL_7c0cb589_4_k_cu_e62e564a_173394cuda3std6ranges3__45__cpo4swapE:
	.zero		1
.L_7:


//--------------------- .nv.constant0._ZN7cutlass13device_kernelINS_4gemm6kernel13GemmUniversalIN4cute5tupleIJiiiiEEENS1_10collective13CollectiveMmaINS1_37MainloopSm90TmaGmmaWarpSpecializedFP8ILi3ENS5_IJNS4_1CILi1EEESB_SB_EEENS1_35KernelTmaWarpSpecializedCooperativeEEENS5_IJNSA_ILi256EEESF_NSA_ILi128EEEEEENS_12float_e4m3_tENS5_IJlSB_lEEENS_12float_e5m2_tESJ_NS4_8TiledMMAINS4_8MMA_AtomIJNS4_4SM904GMMA31MMA_64x256x32_F32E4M3E5M2_SS_TNILNSO_7ScaleInE1ELSQ_1EEEEEENS4_6LayoutINS5_IJNSA_ILi2EEESB_SB_EEENS5_IJSB_NSA_ILi0EEESW_EEEEENS5_IJNS4_10UnderscoreESZ_SZ_EEEEENS4_13SM90_TMA_LOADENS4_14ComposedLayoutINS4_7SwizzleILi3ELi4ELi3EEENS4_18smem_ptr_flag_bitsILi8EEENST_INS5_IJNSA_ILi8EEESG_EEENS5_IJSG_SB_EEEEEEEvNS4_8identityES12_S1C_vS1D_EENS_8epilogue10collective6detail29Sm90TmaWarpSpecializedAdapterINS1G_15DefaultEpilogueISI_SJ_SJ_NS1F_6thread17LinearCombinationISI_Li1EffLNS1K_9ScaleType4KindE0ELNS_15FloatRoundStyleE2ESI_EENS1_15EpilogueDefaultEEEEEvvEEEEvNT_6ParamsE --------------------------
	.section	.nv.constant0._ZN7cutlass13device_kernelINS_4gemm6kernel13GemmUniversalIN4cute5tupleIJiiiiEEENS1_10collective13CollectiveMmaINS1_37MainloopSm90TmaGmmaWarpSpecializedFP8ILi3ENS5_IJNS4_1CILi1EEESB_SB_EEENS1_35KernelTmaWarpSpecializedCooperativeEEENS5_IJNSA_ILi256EEESF_NSA_ILi128EEEEEENS_12float_e4m3_tENS5_IJlSB_lEEENS_12float_e5m2_tESJ_NS4_8TiledMMAINS4_8MMA_AtomIJNS4_4SM904GMMA31MMA_64x256x32_F32E4M3E5M2_SS_TNILNSO_7ScaleInE1ELSQ_1EEEEEENS4_6LayoutINS5_IJNSA_ILi2EEESB_SB_EEENS5_IJSB_NSA_ILi0EEESW_EEEEENS5_IJNS4_10UnderscoreESZ_SZ_EEEEENS4_13SM90_TMA_LOADENS4_14ComposedLayoutINS4_7SwizzleILi3ELi4ELi3EEENS4_18smem_ptr_flag_bitsILi8EEENST_INS5_IJNSA_ILi8EEESG_EEENS5_IJSG_SB_EEEEEEEvNS4_8identityES12_S1C_vS1D_EENS_8epilogue10collective6detail29Sm90TmaWarpSpecializedAdapterINS1G_15DefaultEpilogueISI_SJ_SJ_NS1F_6thread17LinearCombinationISI_Li1EffLNS1K_9ScaleType4KindE0ELNS_15FloatRoundStyleE2ESI_EENS1_15EpilogueDefaultEEEEEvvEEEEvNT_6ParamsE,"a",@progbits
	.sectionflags	@""
	.align	4
.nv.constant0._ZN7cutlass13device_kernelINS_4gemm6kernel13GemmUniversalIN4cute5tupleIJiiiiEEENS1_10collective13CollectiveMmaINS1_37MainloopSm90TmaGmmaWarpSpecializedFP8ILi3ENS5_IJNS4_1CILi1EEESB_SB_EEENS1_35KernelTmaWarpSpecializedCooperativeEEENS5_IJNSA_ILi256EEESF_NSA_ILi128EEEEEENS_12float_e4m3_tENS5_IJlSB_lEEENS_12float_e5m2_tESJ_NS4_8TiledMMAINS4_8MMA_AtomIJNS4_4SM904GMMA31MMA_64x256x32_F32E4M3E5M2_SS_TNILNSO_7ScaleInE1ELSQ_1EEEEEENS4_6LayoutINS5_IJNSA_ILi2EEESB_SB_EEENS5_IJSB_NSA_ILi0EEESW_EEEEENS5_IJNS4_10UnderscoreESZ_SZ_EEEEENS4_13SM90_TMA_LOADENS4_14ComposedLayoutINS4_7SwizzleILi3ELi4ELi3EEENS4_18smem_ptr_flag_bitsILi8EEENST_INS5_IJNSA_ILi8EEESG_EEENS5_IJSG_SB_EEEEEEEvNS4_8identityES12_S1C_vS1D_EENS_8epilogue10collective6detail29Sm90TmaWarpSpecializedAdapterINS1G_15DefaultEpilogueISI_SJ_SJ_NS1F_6thread17LinearCombinationISI_Li1EffLNS1K_9ScaleType4KindE0ELNS_15FloatRoundStyleE2ESI_EENS1_15EpilogueDefaultEEEEEvvEEEEvNT_6ParamsE:
	.zero		1664


//--------------------- SYMBOLS --------------------------

	.type		.nv.reservedSmem.offset0,@object
	.size		.nv.reservedSmem.offset0,0x4
